// auto-generated by cutlass_sweep.gemm — config: {"arch": "sm_100", "cluster_m": 1, "cluster_n": 1, "dtype": "int8", "dtype_b": "int8", "layout": "nt", "stages": 0, "tile_k": 32, "tile_m": 128, "tile_n": 80}
#include "cutlass/cutlass.h"
#include "cutlass/gemm/collective/collective_builder.hpp"
#include "cutlass/gemm/device/gemm_universal_adapter.h"
#include "cutlass/gemm/kernel/gemm_universal.hpp"
#include "cutlass/epilogue/collective/collective_builder.hpp"

using ElemA = int8_t;
using ElemB = int8_t;
using ElemCD = int8_t;
using Acc  = int32_t;
using TileShape    = cute::Shape<cute::_128, cute::_80, cute::_32>;
using ClusterShape = cute::Shape<cute::_1, cute::_1, cute::_1>;

using CollectiveEpilogue = typename cutlass::epilogue::collective::CollectiveBuilder<
    cutlass::arch::Sm100, cutlass::arch::OpClassTensorOp,
    TileShape, ClusterShape,
    cutlass::epilogue::collective::EpilogueTileAuto,
    Acc, Acc,
    ElemCD, cutlass::layout::RowMajor, 128 / cutlass::sizeof_bits<ElemCD>::value,
    ElemCD, cutlass::layout::RowMajor, 128 / cutlass::sizeof_bits<ElemCD>::value,
    cutlass::epilogue::collective::EpilogueScheduleAuto
  >::CollectiveOp;

using CollectiveMainloop = typename cutlass::gemm::collective::CollectiveBuilder<
    cutlass::arch::Sm100, cutlass::arch::OpClassTensorOp,
    ElemA, cutlass::layout::RowMajor, 128 / cutlass::sizeof_bits<ElemA>::value,
    ElemB, cutlass::layout::ColumnMajor, 128 / cutlass::sizeof_bits<ElemB>::value,
    Acc,
    TileShape, ClusterShape,
    cutlass::gemm::collective::StageCountAutoCarveout<static_cast<int>(sizeof(typename CollectiveEpilogue::SharedStorage))>,
    cutlass::gemm::collective::KernelScheduleAuto
  >::CollectiveOp;

using GemmKernel = cutlass::gemm::kernel::GemmUniversal<
    cute::Shape<int,int,int,int>,
    CollectiveMainloop,
    CollectiveEpilogue
>;
using Gemm = cutlass::gemm::device::GemmUniversalAdapter<GemmKernel>;

// Force the device kernel symbol into the cubin without needing a host main.
auto* _anchor = &cutlass::device_kernel<GemmKernel>;


// ===== COMPILED SASS (sm_100a) =====

	.target	sm_100a

	.elftype	@"ET_EXEC"


//--------------------- .note.nv.tkinfo           --------------------------
	.section	.note.nv.tkinfo,"",@"SHT_NOTE"
	.sectionflags	@"SHF_NOTE_NV_TKINFO"
	.tkinfo
        /*0018*/ 	.word	0x00000002
        /*0030*/ 	.string	""
        /*0030*/ 	.string	"ptxas"
        /*0030*/ 	.string	"Cuda compilation tools, release 13.0, V13.0.88"
        /*0030*/ 	.string	"Build cuda_13.0.r13.0/compiler.36424714_0"
        /*0030*/ 	.string	"-arch sm_100a -m 64 "



//--------------------- .note.nv.cuinfo           --------------------------
	.section	.note.nv.cuinfo,"",@"SHT_NOTE"
	.sectionflags	@"SHF_NOTE_NV_CUINFO"
        /*0018*/ 	.short	0x0002
        /*001a*/ 	.short	0x0064
        /*001c*/ 	.short	0x0082
	.zero		2


//--------------------- .nv.info                  --------------------------
	.section	.nv.info,"",@"SHT_CUDA_INFO"
	.align	4


	//----- nvinfo : EIATTR_REGCOUNT
	.align		4
        /*0000*/ 	.byte	0x04, 0x2f
        /*0002*/ 	.short	(.L_16 - .L_15)
	.align		4
.L_15:
        /*0004*/ 	.word	index@(_ZN7cutlass13device_kernelINS_4gemm6kernel13GemmUniversalIN4cute5tupleIJiiiiEEENS1_10collective13CollectiveMmaINS1_35MainloopSm100TmaUmmaWarpSpecializedILi31ELi2ELi4ENS5_IJNS4_1CILi1EEESB_SB_EEEEENS5_IJNSA_ILi128EEENSA_ILi80EEENSA_ILi32EEEEEEaNS5_IJlSB_lEEEaSI_NS4_8TiledMMAINS4_8MMA_AtomIJNS4_15SM100_MMA_S8_SSIaaiLi128ELi80ELNS4_4UMMA5MajorE0ELSN_0ELNSM_8SaturateE0EEEEEENS4_6LayoutISC_NS5_IJNSA_ILi0EEESS_SS_EEEEENS5_IJNS4_10UnderscoreESV_SV_EEEEENS4_13SM90_TMA_LOADENS4_14ComposedLayoutINS4_7SwizzleILi1ELi4ELi3EEENS4_18smem_ptr_flag_bitsILi8EEENSR_INS5_IJNSA_ILi8EEESG_EEENS5_IJSG_SB_EEEEEEEvNS4_8identityESY_S18_vS19_EENS_8epilogue10collective18CollectiveEpilogueINS1B_23Sm100TmaWarpSpecializedILi1ELi1ELi80ELb0ELb0EEEJSH_NS5_IJNSR_ISE_SB_EENSR_ISF_SB_EEEEEaSI_aSI_NS1B_6fusion15FusionCallbacksIS1F_NS1J_17LinearCombinationIaiaiLNS_15FloatRoundStyleE2EEESH_S1I_JEEENS4_5SM1004TMEM4LOAD26SM100_TMEM_LOAD_32dp32b16xESY_NSZ_INS10_ILi0ELi4ELi3EEES13_NSR_INS5_IJS14_NSA_ILi16EEEEEENS5_IJS1U_SB_EEEEEEENS4_39AutoVectorizingCopyWithAssumedAlignmentILi128EEENS4_14SM90_TMA_STOREES1Y_S20_S20_EEEvvEEEEvNT_6ParamsE)
        /*0008*/ 	.word	0x000000de


	//----- nvinfo : EIATTR_FRAME_SIZE
	.align		4
.L_16:
        /*000c*/ 	.byte	0x04, 0x11
        /*000e*/ 	.short	(.L_18 - .L_17)
	.align		4
.L_17:
        /*0010*/ 	.word	index@($__internal_2_$__cuda_sm10x_tcgen05_guardrail_trap_unallocated_columns_being_dealloced)
        /*0014*/ 	.word	0x00000000


	//----- nvinfo : EIATTR_FRAME_SIZE
	.align		4
.L_18:
        /*0018*/ 	.byte	0x04, 0x11
        /*001a*/ 	.short	(.L_20 - .L_19)
	.align		4
.L_19:
        /*001c*/ 	.word	index@($__internal_1_$__cuda_sm10x_tcgen05_guardrail_trap_phase_invalid_during_alloc)
        /*0020*/ 	.word	0x00000000


	//----- nvinfo : EIATTR_FRAME_SIZE
	.align		4
.L_20:
        /*0024*/ 	.byte	0x04, 0x11
        /*0026*/ 	.short	(.L_22 - .L_21)
	.align		4
.L_21:
        /*0028*/ 	.word	index@($__internal_0_$__cuda_sm10x_tcgen05_guardrail_trap_col_being_dealloced_not_returned_by_alloc)
        /*002c*/ 	.word	0x00000000


	//----- nvinfo : EIATTR_FRAME_SIZE
	.align		4
.L_22:
        /*0030*/ 	.byte	0x04, 0x11
        /*0032*/ 	.short	(.L_24 - .L_23)
	.align		4
.L_23:
        /*0034*/ 	.word	index@(_ZN7cutlass13device_kernelINS_4gemm6kernel13GemmUniversalIN4cute5tupleIJiiiiEEENS1_10collective13CollectiveMmaINS1_35MainloopSm100TmaUmmaWarpSpecializedILi31ELi2ELi4ENS5_IJNS4_1CILi1EEESB_SB_EEEEENS5_IJNSA_ILi128EEENSA_ILi80EEENSA_ILi32EEEEEEaNS5_IJlSB_lEEEaSI_NS4_8TiledMMAINS4_8MMA_AtomIJNS4_15SM100_MMA_S8_SSIaaiLi128ELi80ELNS4_4UMMA5MajorE0ELSN_0ELNSM_8SaturateE0EEEEEENS4_6LayoutISC_NS5_IJNSA_ILi0EEESS_SS_EEEEENS5_IJNS4_10UnderscoreESV_SV_EEEEENS4_13SM90_TMA_LOADENS4_14ComposedLayoutINS4_7SwizzleILi1ELi4ELi3EEENS4_18smem_ptr_flag_bitsILi8EEENSR_INS5_IJNSA_ILi8EEESG_EEENS5_IJSG_SB_EEEEEEEvNS4_8identityESY_S18_vS19_EENS_8epilogue10collective18CollectiveEpilogueINS1B_23Sm100TmaWarpSpecializedILi1ELi1ELi80ELb0ELb0EEEJSH_NS5_IJNSR_ISE_SB_EENSR_ISF_SB_EEEEEaSI_aSI_NS1B_6fusion15FusionCallbacksIS1F_NS1J_17LinearCombinationIaiaiLNS_15FloatRoundStyleE2EEESH_S1I_JEEENS4_5SM1004TMEM4LOAD26SM100_TMEM_LOAD_32dp32b16xESY_NSZ_INS10_ILi0ELi4ELi3EEES13_NSR_INS5_IJS14_NSA_ILi16EEEEEENS5_IJS1U_SB_EEEEEEENS4_39AutoVectorizingCopyWithAssumedAlignmentILi128EEENS4_14SM90_TMA_STOREES1Y_S20_S20_EEEvvEEEEvNT_6ParamsE)
        /*0038*/ 	.word	0x00000000


	//----- nvinfo : EIATTR_MIN_STACK_SIZE
	.align		4
.L_24:
        /*003c*/ 	.byte	0x04, 0x12
        /*003e*/ 	.short	(.L_26 - .L_25)
	.align		4
.L_25:
        /*0040*/ 	.word	index@(_ZN7cutlass13device_kernelINS_4gemm6kernel13GemmUniversalIN4cute5tupleIJiiiiEEENS1_10collective13CollectiveMmaINS1_35MainloopSm100TmaUmmaWarpSpecializedILi31ELi2ELi4ENS5_IJNS4_1CILi1EEESB_SB_EEEEENS5_IJNSA_ILi128EEENSA_ILi80EEENSA_ILi32EEEEEEaNS5_IJlSB_lEEEaSI_NS4_8TiledMMAINS4_8MMA_AtomIJNS4_15SM100_MMA_S8_SSIaaiLi128ELi80ELNS4_4UMMA5MajorE0ELSN_0ELNSM_8SaturateE0EEEEEENS4_6LayoutISC_NS5_IJNSA_ILi0EEESS_SS_EEEEENS5_IJNS4_10UnderscoreESV_SV_EEEEENS4_13SM90_TMA_LOADENS4_14ComposedLayoutINS4_7SwizzleILi1ELi4ELi3EEENS4_18smem_ptr_flag_bitsILi8EEENSR_INS5_IJNSA_ILi8EEESG_EEENS5_IJSG_SB_EEEEEEEvNS4_8identityESY_S18_vS19_EENS_8epilogue10collective18CollectiveEpilogueINS1B_23Sm100TmaWarpSpecializedILi1ELi1ELi80ELb0ELb0EEEJSH_NS5_IJNSR_ISE_SB_EENSR_ISF_SB_EEEEEaSI_aSI_NS1B_6fusion15FusionCallbacksIS1F_NS1J_17LinearCombinationIaiaiLNS_15FloatRoundStyleE2EEESH_S1I_JEEENS4_5SM1004TMEM4LOAD26SM100_TMEM_LOAD_32dp32b16xESY_NSZ_INS10_ILi0ELi4ELi3EEES13_NSR_INS5_IJS14_NSA_ILi16EEEEEENS5_IJS1U_SB_EEEEEEENS4_39AutoVectorizingCopyWithAssumedAlignmentILi128EEENS4_14SM90_TMA_STOREES1Y_S20_S20_EEEvvEEEEvNT_6ParamsE)
        /*0044*/ 	.word	0x00000000
.L_26:


//--------------------- .nv.compat                --------------------------
	.section	.nv.compat,"",@"SHT_CUDA_COMPAT_INFO"
	.align	4
        /*0000*/ 	.byte	0x02, 0x09, 0x01, 0x00, 0x02, 0x02, 0x03, 0x00, 0x02, 0x05, 0x06, 0x00, 0x03, 0x07, 0x01, 0x01
        /*0010*/ 	.byte	0x02, 0x03, 0x01, 0x00, 0x02, 0x06, 0x01, 0x00, 0x04, 0x0b, 0x08, 0x00, 0x01, 0x00, 0x00, 0x00
        /*0020*/ 	.byte	0x00, 0x00, 0x00, 0x00


//--------------------- .nv.info._ZN7cutlass13device_kernelINS_4gemm6kernel13GemmUniversalIN4cute5tupleIJiiiiEEENS1_10collective13CollectiveMmaINS1_35MainloopSm100TmaUmmaWarpSpecializedILi31ELi2ELi4ENS5_IJNS4_1CILi1EEESB_SB_EEEEENS5_IJNSA_ILi128EEENSA_ILi80EEENSA_ILi32EEEEEEaNS5_IJlSB_lEEEaSI_NS4_8TiledMMAINS4_8MMA_AtomIJNS4_15SM100_MMA_S8_SSIaaiLi128ELi80ELNS4_4UMMA5MajorE0ELSN_0ELNSM_8SaturateE0EEEEEENS4_6LayoutISC_NS5_IJNSA_ILi0EEESS_SS_EEEEENS5_IJNS4_10UnderscoreESV_SV_EEEEENS4_13SM90_TMA_LOADENS4_14ComposedLayoutINS4_7SwizzleILi1ELi4ELi3EEENS4_18smem_ptr_flag_bitsILi8EEENSR_INS5_IJNSA_ILi8EEESG_EEENS5_IJSG_SB_EEEEEEEvNS4_8identityESY_S18_vS19_EENS_8epilogue10collective18CollectiveEpilogueINS1B_23Sm100TmaWarpSpecializedILi1ELi1ELi80ELb0ELb0EEEJSH_NS5_IJNSR_ISE_SB_EENSR_ISF_SB_EEEEEaSI_aSI_NS1B_6fusion15FusionCallbacksIS1F_NS1J_17LinearCombinationIaiaiLNS_15FloatRoundStyleE2EEESH_S1I_JEEENS4_5SM1004TMEM4LOAD26SM100_TMEM_LOAD_32dp32b16xESY_NSZ_INS10_ILi0ELi4ELi3EEES13_NSR_INS5_IJS14_NSA_ILi16EEEEEENS5_IJS1U_SB_EEEEEEENS4_39AutoVectorizingCopyWithAssumedAlignmentILi128EEENS4_14SM90_TMA_STOREES1Y_S20_S20_EEEvvEEEEvNT_6ParamsE --------------------------
	.section	.nv.info._ZN7cutlass13device_kernelINS_4gemm6kernel13GemmUniversalIN4cute5tupleIJiiiiEEENS1_10collective13CollectiveMmaINS1_35MainloopSm100TmaUmmaWarpSpecializedILi31ELi2ELi4ENS5_IJNS4_1CILi1EEESB_SB_EEEEENS5_IJNSA_ILi128EEENSA_ILi80EEENSA_ILi32EEEEEEaNS5_IJlSB_lEEEaSI_NS4_8TiledMMAINS4_8MMA_AtomIJNS4_15SM100_MMA_S8_SSIaaiLi128ELi80ELNS4_4UMMA5MajorE0ELSN_0ELNSM_8SaturateE0EEEEEENS4_6LayoutISC_NS5_IJNSA_ILi0EEESS_SS_EEEEENS5_IJNS4_10UnderscoreESV_SV_EEEEENS4_13SM90_TMA_LOADENS4_14ComposedLayoutINS4_7SwizzleILi1ELi4ELi3EEENS4_18smem_ptr_flag_bitsILi8EEENSR_INS5_IJNSA_ILi8EEESG_EEENS5_IJSG_SB_EEEEEEEvNS4_8identityESY_S18_vS19_EENS_8epilogue10collective18CollectiveEpilogueINS1B_23Sm100TmaWarpSpecializedILi1ELi1ELi80ELb0ELb0EEEJSH_NS5_IJNSR_ISE_SB_EENSR_ISF_SB_EEEEEaSI_aSI_NS1B_6fusion15FusionCallbacksIS1F_NS1J_17LinearCombinationIaiaiLNS_15FloatRoundStyleE2EEESH_S1I_JEEENS4_5SM1004TMEM4LOAD26SM100_TMEM_LOAD_32dp32b16xESY_NSZ_INS10_ILi0ELi4ELi3EEES13_NSR_INS5_IJS14_NSA_ILi16EEEEEENS5_IJS1U_SB_EEEEEEENS4_39AutoVectorizingCopyWithAssumedAlignmentILi128EEENS4_14SM90_TMA_STOREES1Y_S20_S20_EEEvvEEEEvNT_6ParamsE,"",@"SHT_CUDA_INFO"
	.sectionflags	@""
	.align	4


	//----- nvinfo : EIATTR_CUDA_API_VERSION
	.align		4
        /*0000*/ 	.byte	0x04, 0x37
        /*0002*/ 	.short	(.L_28 - .L_27)
.L_27:
        /*0004*/ 	.word	0x00000082


	//----- nvinfo : EIATTR_KPARAM_INFO
	.align		4
.L_28:
        /*0008*/ 	.byte	0x04, 0x17
        /*000a*/ 	.short	(.L_30 - .L_29)
.L_29:
        /*000c*/ 	.word	0x00000000
        /*0010*/ 	.short	0x0000
        /*0012*/ 	.short	0x0000
        /*0014*/ 	.byte	0x00, 0xf0, 0x01, 0x20


	//----- nvinfo : EIATTR_AT_ENTRY_FRAGMENTS
	.align		4
.L_30:
        /*0018*/ 	.byte	0x04, 0x4f
        /*001a*/ 	.short	(.L_32 - .L_31)


	//   ....[0]....
.L_31:
        /*001c*/ 	.word	0x00000006


	//----- nvinfo : EIATTR_RESERVED_SMEM_USED
	.align		4
.L_32:
        /*0020*/ 	.byte	0x01, 0x41
	.zero		2


	//----- nvinfo : EIATTR_SPARSE_MMA_MASK
	.align		4
        /*0024*/ 	.byte	0x03, 0x50
        /*0026*/ 	.short	0x0000


	//----- nvinfo : EIATTR_TCGEN05_1CTA_USED
	.align		4
        /*0028*/ 	.byte	0x01, 0x51
	.zero		2


	//----- nvinfo : EIATTR_MAXREG_COUNT
	.align		4
        /*002c*/ 	.byte	0x03, 0x1b
        /*002e*/ 	.short	0x00ff


	//----- nvinfo : EIATTR_NUM_BARRIERS
	.align		4
        /*0030*/ 	.byte	0x02, 0x4c
        /*0032*/ 	.byte	0x07
	.zero		1


	//----- nvinfo : EIATTR_EXTERNS
	.align		4
        /*0034*/ 	.byte	0x04, 0x0f
        /*0036*/ 	.short	(.L_34 - .L_33)


	//   ....[0]....
	.align		4
.L_33:
        /*0038*/ 	.word	index@(__assertfail)


	//----- nvinfo : EIATTR_MERCURY_ISA_VERSION
	.align		4
.L_34:
        /*003c*/ 	.byte	0x03, 0x5f
        /*003e*/ 	.short	0x0101


	//----- nvinfo : EIATTR_INT_WARP_WIDE_INSTR_OFFSETS
	.align		4
        /*0040*/ 	.byte	0x04, 0x31
        /*0042*/ 	.short	(.L_36 - .L_35)


	//   ....[0]....
.L_35:
        /*0044*/ 	.word	0x000020f0


	//   ....[1]....
        /*0048*/ 	.word	0x00004920


	//   ....[2]....
        /*004c*/ 	.word	0x00004940


	//   ....[3]....
        /*0050*/ 	.word	0x00004970


	//   ....[4]....
        /*0054*/ 	.word	0x000053a0


	//   ....[5]....
        /*0058*/ 	.word	0x00005430


	//   ....[6]....
        /*005c*/ 	.word	0x00005460


	//   ....[7]....
        /*0060*/ 	.word	0x000054a0


	//   ....[8]....
        /*0064*/ 	.word	0x00005620


	//   ....[9]....
        /*0068*/ 	.word	0x00005640


	//----- nvinfo : EIATTR_COOP_GROUP_MASK_REGIDS
	.align		4
.L_36:
        /*006c*/ 	.byte	0x04, 0x29
        /*006e*/ 	.short	(.L_38 - .L_37)


	//   ....[0]....
.L_37:
        /*0070*/ 	.word	0xffffffff


	//   ....[1]....
        /*0074*/ 	.word	0xffffffff


	//   ....[2]....
        /*0078*/ 	.word	0xffffffff


	//   ....[3]....
        /*007c*/ 	.word	0xffffffff


	//   ....[4]....
        /*0080*/ 	.word	0xffffffff


	//   ....[5]....
        /*0084*/ 	.word	0xffffffff


	//   ....[6]....
        /*0088*/ 	.word	0xffffffff


	//   ....[7]....
        /*008c*/ 	.word	0xffffffff


	//   ....[8]....
        /*0090*/ 	.word	0xffffffff


	//   ....[9]....
        /*0094*/ 	.word	0xffffffff


	//   ....[10]....
        /*0098*/ 	.word	0xffffffff


	//   ....[11]....
        /*009c*/ 	.word	0xffffffff


	//   ....[12]....
        /*00a0*/ 	.word	0xffffffff


	//----- nvinfo : EIATTR_COOP_GROUP_INSTR_OFFSETS
	.align		4
.L_38:
        /*00a4*/ 	.byte	0x04, 0x28
        /*00a6*/ 	.short	(.L_40 - .L_39)


	//   ....[0]....
.L_39:
        /*00a8*/ 	.word	0x00000090


	//   ....[1]....
        /*00ac*/ 	.word	0x000004b0


	//   ....[2]....
        /*00b0*/ 	.word	0x000009b0


	//   ....[3]....
        /*00b4*/ 	.word	0x00000af0


	//   ....[4]....
        /*00b8*/ 	.word	0x00000bf0


	//   ....[5]....
        /*00bc*/ 	.word	0x00000d60


	//   ....[6]....
        /*00c0*/ 	.word	0x00000f00


	//   ....[7]....
        /*00c4*/ 	.word	0x00001fd0


	//   ....[8]....
        /*00c8*/ 	.word	0x00003ce0


	//   ....[9]....
        /*00cc*/ 	.word	0x00003ef0


	//   ....[10]....
        /*00d0*/ 	.word	0x00003f20


	//   ....[11]....
        /*00d4*/ 	.word	0x00004800


	//   ....[12]....
        /*00d8*/ 	.word	0x00004a30


	//----- nvinfo : EIATTR_VRC_CTA_INIT_COUNT
	.align		4
.L_40:
        /*00dc*/ 	.byte	0x02, 0x4a
        /*00de*/ 	.byte	0x80
	.zero		1


	//----- nvinfo : EIATTR_SYSCALL_OFFSETS
	.align		4
        /*00e0*/ 	.byte	0x04, 0x46
        /*00e2*/ 	.short	(.L_42 - .L_41)


	//   ....[0]....
.L_41:
        /*00e4*/ 	.word	0x00006640


	//   ....[1]....
        /*00e8*/ 	.word	0x000067b0


	//   ....[2]....
        /*00ec*/ 	.word	0x00006920


	//   ....[3]....
        /*00f0*/ 	.word	0x00006a90


	//   ....[4]....
        /*00f4*/ 	.word	0x00006c00


	//----- nvinfo : EIATTR_MBARRIER_INSTR_OFFSETS
	.align		4
.L_42:
        /*00f8*/ 	.byte	0x04, 0x39
        /*00fa*/ 	.short	(.L_44 - .L_43)


	//   ....[0]....
.L_43:
        /*00fc*/ 	.word	0x000005b0
        /*0100*/ 	.word	0x000000ff
        /*0104*/ 	.word	0x00000000
        /*0108*/ 	.short	0x0100
        /*010a*/ 	.byte	0x05
	.zero		1


	//   ....[1]....
        /*010c*/ 	.word	0x000005c0
        /*0110*/ 	.word	0x000000ff
        /*0114*/ 	.word	0x000000f8
        /*0118*/ 	.short	0x0100
        /*011a*/ 	.byte	0x05
	.zero		1


	//   ....[2]....
        /*011c*/ 	.word	0x000005d0
        /*0120*/ 	.word	0x000000ff
        /*0124*/ 	.word	0x00000008
        /*0128*/ 	.short	0x0100
        /*012a*/ 	.byte	0x05
	.zero		1


	//   ....[3]....
        /*012c*/ 	.word	0x000005e0
        /*0130*/ 	.word	0x000000ff
        /*0134*/ 	.word	0x00000100
        /*0138*/ 	.short	0x0100
        /*013a*/ 	.byte	0x05
	.zero		1


	//   ....[4]....
        /*013c*/ 	.word	0x000005f0
        /*0140*/ 	.word	0x000000ff
        /*0144*/ 	.word	0x00000010
        /*0148*/ 	.short	0x0100
        /*014a*/ 	.byte	0x05
	.zero		1


	//   ....[5]....
        /*014c*/ 	.word	0x00000600
        /*0150*/ 	.word	0x000000ff
        /*0154*/ 	.word	0x00000108
        /*0158*/ 	.short	0x0100
        /*015a*/ 	.byte	0x05
	.zero		1


	//   ....[6]....
        /*015c*/ 	.word	0x00000610
        /*0160*/ 	.word	0x000000ff
        /*0164*/ 	.word	0x00000018
        /*0168*/ 	.short	0x0100
        /*016a*/ 	.byte	0x05
	.zero		1


	//   ....[7]....
        /*016c*/ 	.word	0x00000620
        /*0170*/ 	.word	0x000000ff
        /*0174*/ 	.word	0x00000110
        /*0178*/ 	.short	0x0100
        /*017a*/ 	.byte	0x05
	.zero		1


	//   ....[8]....
        /*017c*/ 	.word	0x00000630
        /*0180*/ 	.word	0x000000ff
        /*0184*/ 	.word	0x00000020
        /*0188*/ 	.short	0x0100
        /*018a*/ 	.byte	0x05
	.zero		1


	//   ....[9]....
        /*018c*/ 	.word	0x00000640
        /*0190*/ 	.word	0x000000ff
        /*0194*/ 	.word	0x00000118
        /*0198*/ 	.short	0x0100
        /*019a*/ 	.byte	0x05
	.zero		1


	//   ....[10]....
        /*019c*/ 	.word	0x00000650
        /*01a0*/ 	.word	0x000000ff
        /*01a4*/ 	.word	0x00000028
        /*01a8*/ 	.short	0x0100
        /*01aa*/ 	.byte	0x05
	.zero		1


	//   ....[11]....
        /*01ac*/ 	.word	0x00000660
        /*01b0*/ 	.word	0x000000ff
        /*01b4*/ 	.word	0x00000120
        /*01b8*/ 	.short	0x0100
        /*01ba*/ 	.byte	0x05
	.zero		1


	//   ....[12]....
        /*01bc*/ 	.word	0x00000670
        /*01c0*/ 	.word	0x000000ff
        /*01c4*/ 	.word	0x00000030
        /*01c8*/ 	.short	0x0100
        /*01ca*/ 	.byte	0x05
	.zero		1


	//   ....[13]....
        /*01cc*/ 	.word	0x00000680
        /*01d0*/ 	.word	0x000000ff
        /*01d4*/ 	.word	0x00000128
        /*01d8*/ 	.short	0x0100
        /*01da*/ 	.byte	0x05
	.zero		1


	//   ....[14]....
        /*01dc*/ 	.word	0x00000690
        /*01e0*/ 	.word	0x000000ff
        /*01e4*/ 	.word	0x00000038
        /*01e8*/ 	.short	0x0100
        /*01ea*/ 	.byte	0x05
	.zero		1


	//   ....[15]....
        /*01ec*/ 	.word	0x000006a0
        /*01f0*/ 	.word	0x000000ff
        /*01f4*/ 	.word	0x00000130
        /*01f8*/ 	.short	0x0100
        /*01fa*/ 	.byte	0x05
	.zero		1


	//   ....[16]....
        /*01fc*/ 	.word	0x000006b0
        /*0200*/ 	.word	0x000000ff
        /*0204*/ 	.word	0x00000040
        /*0208*/ 	.short	0x0100
        /*020a*/ 	.byte	0x05
	.zero		1


	//   ....[17]....
        /*020c*/ 	.word	0x000006c0
        /*0210*/ 	.word	0x000000ff
        /*0214*/ 	.word	0x00000138
        /*0218*/ 	.short	0x0100
        /*021a*/ 	.byte	0x05
	.zero		1


	//   ....[18]....
        /*021c*/ 	.word	0x000006d0
        /*0220*/ 	.word	0x000000ff
        /*0224*/ 	.word	0x00000048
        /*0228*/ 	.short	0x0100
        /*022a*/ 	.byte	0x05
	.zero		1


	//   ....[19]....
        /*022c*/ 	.word	0x000006e0
        /*0230*/ 	.word	0x000000ff
        /*0234*/ 	.word	0x00000140
        /*0238*/ 	.short	0x0100
        /*023a*/ 	.byte	0x05
	.zero		1


	//   ....[20]....
        /*023c*/ 	.word	0x000006f0
        /*0240*/ 	.word	0x000000ff
        /*0244*/ 	.word	0x00000050
        /*0248*/ 	.short	0x0100
        /*024a*/ 	.byte	0x05
	.zero		1


	//   ....[21]....
        /*024c*/ 	.word	0x00000700
        /*0250*/ 	.word	0x000000ff
        /*0254*/ 	.word	0x00000148
        /*0258*/ 	.short	0x0100
        /*025a*/ 	.byte	0x05
	.zero		1


	//   ....[22]....
        /*025c*/ 	.word	0x00000710
        /*0260*/ 	.word	0x000000ff
        /*0264*/ 	.word	0x00000058
        /*0268*/ 	.short	0x0100
        /*026a*/ 	.byte	0x05
	.zero		1


	//   ....[23]....
        /*026c*/ 	.word	0x00000720
        /*0270*/ 	.word	0x000000ff
        /*0274*/ 	.word	0x00000150
        /*0278*/ 	.short	0x0100
        /*027a*/ 	.byte	0x05
	.zero		1


	//   ....[24]....
        /*027c*/ 	.word	0x00000730
        /*0280*/ 	.word	0x000000ff
        /*0284*/ 	.word	0x00000060
        /*0288*/ 	.short	0x0100
        /*028a*/ 	.byte	0x05
	.zero		1


	//   ....[25]....
        /*028c*/ 	.word	0x00000740
        /*0290*/ 	.word	0x000000ff
        /*0294*/ 	.word	0x00000158
        /*0298*/ 	.short	0x0100
        /*029a*/ 	.byte	0x05
	.zero		1


	//   ....[26]....
        /*029c*/ 	.word	0x00000750
        /*02a0*/ 	.word	0x000000ff
        /*02a4*/ 	.word	0x00000068
        /*02a8*/ 	.short	0x0100
        /*02aa*/ 	.byte	0x05
	.zero		1


	//   ....[27]....
        /*02ac*/ 	.word	0x00000760
        /*02b0*/ 	.word	0x000000ff
        /*02b4*/ 	.word	0x00000160
        /*02b8*/ 	.short	0x0100
        /*02ba*/ 	.byte	0x05
	.zero		1


	//   ....[28]....
        /*02bc*/ 	.word	0x00000770
        /*02c0*/ 	.word	0x000000ff
        /*02c4*/ 	.word	0x00000070
        /*02c8*/ 	.short	0x0100
        /*02ca*/ 	.byte	0x05
	.zero		1


	//   ....[29]....
        /*02cc*/ 	.word	0x00000780
        /*02d0*/ 	.word	0x000000ff
        /*02d4*/ 	.word	0x00000168
        /*02d8*/ 	.short	0x0100
        /*02da*/ 	.byte	0x05
	.zero		1


	//   ....[30]....
        /*02dc*/ 	.word	0x00000790
        /*02e0*/ 	.word	0x000000ff
        /*02e4*/ 	.word	0x00000078
        /*02e8*/ 	.short	0x0100
        /*02ea*/ 	.byte	0x05
	.zero		1


	//   ....[31]....
        /*02ec*/ 	.word	0x000007a0
        /*02f0*/ 	.word	0x000000ff
        /*02f4*/ 	.word	0x00000170
        /*02f8*/ 	.short	0x0100
        /*02fa*/ 	.byte	0x05
	.zero		1


	//   ....[32]....
        /*02fc*/ 	.word	0x000007b0
        /*0300*/ 	.word	0x000000ff
        /*0304*/ 	.word	0x00000080
        /*0308*/ 	.short	0x0100
        /*030a*/ 	.byte	0x05
	.zero		1


	//   ....[33]....
        /*030c*/ 	.word	0x000007c0
        /*0310*/ 	.word	0x000000ff
        /*0314*/ 	.word	0x00000178
        /*0318*/ 	.short	0x0100
        /*031a*/ 	.byte	0x05
	.zero		1


	//   ....[34]....
        /*031c*/ 	.word	0x000007d0
        /*0320*/ 	.word	0x000000ff
        /*0324*/ 	.word	0x00000088
        /*0328*/ 	.short	0x0100
        /*032a*/ 	.byte	0x05
	.zero		1


	//   ....[35]....
        /*032c*/ 	.word	0x000007e0
        /*0330*/ 	.word	0x000000ff
        /*0334*/ 	.word	0x00000180
        /*0338*/ 	.short	0x0100
        /*033a*/ 	.byte	0x05
	.zero		1


	//   ....[36]....
        /*033c*/ 	.word	0x000007f0
        /*0340*/ 	.word	0x000000ff
        /*0344*/ 	.word	0x00000090
        /*0348*/ 	.short	0x0100
        /*034a*/ 	.byte	0x05
	.zero		1


	//   ....[37]....
        /*034c*/ 	.word	0x00000800
        /*0350*/ 	.word	0x000000ff
        /*0354*/ 	.word	0x00000188
        /*0358*/ 	.short	0x0100
        /*035a*/ 	.byte	0x05
	.zero		1


	//   ....[38]....
        /*035c*/ 	.word	0x00000810
        /*0360*/ 	.word	0x000000ff
        /*0364*/ 	.word	0x00000098
        /*0368*/ 	.short	0x0100
        /*036a*/ 	.byte	0x05
	.zero		1


	//   ....[39]....
        /*036c*/ 	.word	0x00000820
        /*0370*/ 	.word	0x000000ff
        /*0374*/ 	.word	0x00000190
        /*0378*/ 	.short	0x0100
        /*037a*/ 	.byte	0x05
	.zero		1


	//   ....[40]....
        /*037c*/ 	.word	0x00000830
        /*0380*/ 	.word	0x000000ff
        /*0384*/ 	.word	0x000000a0
        /*0388*/ 	.short	0x0100
        /*038a*/ 	.byte	0x05
	.zero		1


	//   ....[41]....
        /*038c*/ 	.word	0x00000840
        /*0390*/ 	.word	0x000000ff
        /*0394*/ 	.word	0x00000198
        /*0398*/ 	.short	0x0100
        /*039a*/ 	.byte	0x05
	.zero		1


	//   ....[42]....
        /*039c*/ 	.word	0x00000850
        /*03a0*/ 	.word	0x000000ff
        /*03a4*/ 	.word	0x000000a8
        /*03a8*/ 	.short	0x0100
        /*03aa*/ 	.byte	0x05
	.zero		1


	//   ....[43]....
        /*03ac*/ 	.word	0x00000860
        /*03b0*/ 	.word	0x000000ff
        /*03b4*/ 	.word	0x000001a0
        /*03b8*/ 	.short	0x0100
        /*03ba*/ 	.byte	0x05
	.zero		1


	//   ....[44]....
        /*03bc*/ 	.word	0x00000870
        /*03c0*/ 	.word	0x000000ff
        /*03c4*/ 	.word	0x000000b0
        /*03c8*/ 	.short	0x0100
        /*03ca*/ 	.byte	0x05
	.zero		1


	//   ....[45]....
        /*03cc*/ 	.word	0x00000880
        /*03d0*/ 	.word	0x000000ff
        /*03d4*/ 	.word	0x000001a8
        /*03d8*/ 	.short	0x0100
        /*03da*/ 	.byte	0x05
	.zero		1


	//   ....[46]....
        /*03dc*/ 	.word	0x00000890
        /*03e0*/ 	.word	0x000000ff
        /*03e4*/ 	.word	0x000000b8
        /*03e8*/ 	.short	0x0100
        /*03ea*/ 	.byte	0x05
	.zero		1


	//   ....[47]....
        /*03ec*/ 	.word	0x000008a0
        /*03f0*/ 	.word	0x000000ff
        /*03f4*/ 	.word	0x000001b0
        /*03f8*/ 	.short	0x0100
        /*03fa*/ 	.byte	0x05
	.zero		1


	//   ....[48]....
        /*03fc*/ 	.word	0x000008b0
        /*0400*/ 	.word	0x000000ff
        /*0404*/ 	.word	0x000000c0
        /*0408*/ 	.short	0x0100
        /*040a*/ 	.byte	0x05
	.zero		1


	//   ....[49]....
        /*040c*/ 	.word	0x000008c0
        /*0410*/ 	.word	0x000000ff
        /*0414*/ 	.word	0x000001b8
        /*0418*/ 	.short	0x0100
        /*041a*/ 	.byte	0x05
	.zero		1


	//   ....[50]....
        /*041c*/ 	.word	0x000008d0
        /*0420*/ 	.word	0x000000ff
        /*0424*/ 	.word	0x000000c8
        /*0428*/ 	.short	0x0100
        /*042a*/ 	.byte	0x05
	.zero		1


	//   ....[51]....
        /*042c*/ 	.word	0x000008e0
        /*0430*/ 	.word	0x000000ff
        /*0434*/ 	.word	0x000001c0
        /*0438*/ 	.short	0x0100
        /*043a*/ 	.byte	0x05
	.zero		1


	//   ....[52]....
        /*043c*/ 	.word	0x000008f0
        /*0440*/ 	.word	0x000000ff
        /*0444*/ 	.word	0x000000d0
        /*0448*/ 	.short	0x0100
        /*044a*/ 	.byte	0x05
	.zero		1


	//   ....[53]....
        /*044c*/ 	.word	0x00000900
        /*0450*/ 	.word	0x000000ff
        /*0454*/ 	.word	0x000001c8
        /*0458*/ 	.short	0x0100
        /*045a*/ 	.byte	0x05
	.zero		1


	//   ....[54]....
        /*045c*/ 	.word	0x00000910
        /*0460*/ 	.word	0x000000ff
        /*0464*/ 	.word	0x000000d8
        /*0468*/ 	.short	0x0100
        /*046a*/ 	.byte	0x05
	.zero		1


	//   ....[55]....
        /*046c*/ 	.word	0x00000920
        /*0470*/ 	.word	0x000000ff
        /*0474*/ 	.word	0x000001d0
        /*0478*/ 	.short	0x0100
        /*047a*/ 	.byte	0x05
	.zero		1


	//   ....[56]....
        /*047c*/ 	.word	0x00000930
        /*0480*/ 	.word	0x000000ff
        /*0484*/ 	.word	0x000000e0
        /*0488*/ 	.short	0x0100
        /*048a*/ 	.byte	0x05
	.zero		1


	//   ....[57]....
        /*048c*/ 	.word	0x00000940
        /*0490*/ 	.word	0x000000ff
        /*0494*/ 	.word	0x000001d8
        /*0498*/ 	.short	0x0100
        /*049a*/ 	.byte	0x05
	.zero		1


	//   ....[58]....
        /*049c*/ 	.word	0x00000950
        /*04a0*/ 	.word	0x000000ff
        /*04a4*/ 	.word	0x000000e8
        /*04a8*/ 	.short	0x0100
        /*04aa*/ 	.byte	0x05
	.zero		1


	//   ....[59]....
        /*04ac*/ 	.word	0x00000960
        /*04b0*/ 	.word	0x000000ff
        /*04b4*/ 	.word	0x000001e0
        /*04b8*/ 	.short	0x0100
        /*04ba*/ 	.byte	0x05
	.zero		1


	//   ....[60]....
        /*04bc*/ 	.word	0x00000970
        /*04c0*/ 	.word	0x000000ff
        /*04c4*/ 	.word	0x000000f0
        /*04c8*/ 	.short	0x0100
        /*04ca*/ 	.byte	0x05
	.zero		1


	//   ....[61]....
        /*04cc*/ 	.word	0x00000980
        /*04d0*/ 	.word	0x000000ff
        /*04d4*/ 	.word	0x000001e8
        /*04d8*/ 	.short	0x0100
        /*04da*/ 	.byte	0x05
	.zero		1


	//   ....[62]....
        /*04dc*/ 	.word	0x00000ac0
        /*04e0*/ 	.word	0x000000ff
        /*04e4*/ 	.word	0x000001f0
        /*04e8*/ 	.short	0x0100
        /*04ea*/ 	.byte	0x07
	.zero		1


	//   ....[63]....
        /*04ec*/ 	.word	0x00000ad0
        /*04f0*/ 	.word	0x000000ff
        /*04f4*/ 	.word	0x000001f8
        /*04f8*/ 	.short	0x0100
        /*04fa*/ 	.byte	0x07
	.zero		1


	//   ....[64]....
        /*04fc*/ 	.word	0x00000bc0
        /*0500*/ 	.word	0x000000ff
        /*0504*/ 	.word	0x00000200
        /*0508*/ 	.short	0x0100
        /*050a*/ 	.byte	0x05
	.zero		1


	//   ....[65]....
        /*050c*/ 	.word	0x00000bd0
        /*0510*/ 	.word	0x000000ff
        /*0514*/ 	.word	0x00000208
        /*0518*/ 	.short	0x0100
        /*051a*/ 	.byte	0x05
	.zero		1


	//   ....[66]....
        /*051c*/ 	.word	0x00000d10
        /*0520*/ 	.word	0x000000ff
        /*0524*/ 	.word	0x00000210
        /*0528*/ 	.short	0x0100
        /*052a*/ 	.byte	0x05
	.zero		1


	//   ....[67]....
        /*052c*/ 	.word	0x00000d20
        /*0530*/ 	.word	0x000000ff
        /*0534*/ 	.word	0x00000220
        /*0538*/ 	.short	0x0100
        /*053a*/ 	.byte	0x05
	.zero		1


	//   ....[68]....
        /*053c*/ 	.word	0x00000d30
        /*0540*/ 	.word	0x000000ff
        /*0544*/ 	.word	0x00000218
        /*0548*/ 	.short	0x0100
        /*054a*/ 	.byte	0x05
	.zero		1


	//   ....[69]....
        /*054c*/ 	.word	0x00000d40
        /*0550*/ 	.word	0x000000ff
        /*0554*/ 	.word	0x00000228
        /*0558*/ 	.short	0x0100
        /*055a*/ 	.byte	0x05
	.zero		1


	//   ....[70]....
        /*055c*/ 	.word	0x00000e70
        /*0560*/ 	.word	0x000000ff
        /*0564*/ 	.word	0x00000230
        /*0568*/ 	.short	0x0100
        /*056a*/ 	.byte	0x07
	.zero		1


	//   ....[71]....
        /*056c*/ 	.word	0x00000e80
        /*0570*/ 	.word	0x000000ff
        /*0574*/ 	.word	0x00000250
        /*0578*/ 	.short	0x0100
        /*057a*/ 	.byte	0x07
	.zero		1


	//   ....[72]....
        /*057c*/ 	.word	0x00000e90
        /*0580*/ 	.word	0x000000ff
        /*0584*/ 	.word	0x00000238
        /*0588*/ 	.short	0x0100
        /*058a*/ 	.byte	0x07
	.zero		1


	//   ....[73]....
        /*058c*/ 	.word	0x00000ea0
        /*0590*/ 	.word	0x000000ff
        /*0594*/ 	.word	0x00000258
        /*0598*/ 	.short	0x0100
        /*059a*/ 	.byte	0x07
	.zero		1


	//   ....[74]....
        /*059c*/ 	.word	0x00000eb0
        /*05a0*/ 	.word	0x000000ff
        /*05a4*/ 	.word	0x00000240
        /*05a8*/ 	.short	0x0100
        /*05aa*/ 	.byte	0x07
	.zero		1


	//   ....[75]....
        /*05ac*/ 	.word	0x00000ec0
        /*05b0*/ 	.word	0x000000ff
        /*05b4*/ 	.word	0x00000260
        /*05b8*/ 	.short	0x0100
        /*05ba*/ 	.byte	0x07
	.zero		1


	//   ....[76]....
        /*05bc*/ 	.word	0x00000ed0
        /*05c0*/ 	.word	0x000000ff
        /*05c4*/ 	.word	0x00000248
        /*05c8*/ 	.short	0x0100
        /*05ca*/ 	.byte	0x07
	.zero		1


	//   ....[77]....
        /*05cc*/ 	.word	0x00000ee0
        /*05d0*/ 	.word	0x000000ff
        /*05d4*/ 	.word	0x00000268
        /*05d8*/ 	.short	0x0100
        /*05da*/ 	.byte	0x07
	.zero		1


	//   ....[78]....
        /*05dc*/ 	.word	0x00000fd0
        /*05e0*/ 	.word	0x000000ff
        /*05e4*/ 	.word	0x00000270
        /*05e8*/ 	.short	0x0100
        /*05ea*/ 	.byte	0x05
	.zero		1


	//   ....[79]....
        /*05ec*/ 	.word	0x00000fe0
        /*05f0*/ 	.word	0x000000ff
        /*05f4*/ 	.word	0x00000280
        /*05f8*/ 	.short	0x0100
        /*05fa*/ 	.byte	0x05
	.zero		1


	//   ....[80]....
        /*05fc*/ 	.word	0x00000ff0
        /*0600*/ 	.word	0x000000ff
        /*0604*/ 	.word	0x00000278
        /*0608*/ 	.short	0x0100
        /*060a*/ 	.byte	0x05
	.zero		1


	//   ....[81]....
        /*060c*/ 	.word	0x00001000
        /*0610*/ 	.word	0x000000ff
        /*0614*/ 	.word	0x00000288
        /*0618*/ 	.short	0x0100
        /*061a*/ 	.byte	0x05
	.zero		1


	//   ....[82]....
        /*061c*/ 	.word	0x000018d0
        /*0620*/ 	.word	0x00000003
        /*0624*/ 	.word	0x00000280
        /*0628*/ 	.short	0x010a
        /*062a*/ 	.byte	0xff
	.zero		1


	//   ....[83]....
        /*062c*/ 	.word	0x00001900
        /*0630*/ 	.word	0x00000003
        /*0634*/ 	.word	0x00000270
        /*0638*/ 	.short	0x0101
        /*063a*/ 	.byte	0xff
	.zero		1


	//   ....[84]....
        /*063c*/ 	.word	0x000019d0
        /*0640*/ 	.word	0x000000ff
        /*0644*/ 	.word	0x000000f8
        /*0648*/ 	.short	0x010a
        /*064a*/ 	.byte	0x05
	.zero		1


	//   ....[85]....
        /*064c*/ 	.word	0x00001a70
        /*0650*/ 	.word	0x000000ff
        /*0654*/ 	.word	0x000000f8
        /*0658*/ 	.short	0x010a
        /*065a*/ 	.byte	0x21
	.zero		1


	//   ....[86]....
        /*065c*/ 	.word	0x00001bc0
        /*0660*/ 	.word	0x000000ff
        /*0664*/ 	.word	0x000000f8
        /*0668*/ 	.short	0x010a
        /*066a*/ 	.byte	0x08
	.zero		1


	//   ....[87]....
        /*066c*/ 	.word	0x00001cd0
        /*0670*/ 	.word	0x000000ff
        /*0674*/ 	.word	0x00000208
        /*0678*/ 	.short	0x0101
        /*067a*/ 	.byte	0x04
	.zero		1


	//   ....[88]....
        /*067c*/ 	.word	0x00001cf0
        /*0680*/ 	.word	0x000000ff
        /*0684*/ 	.word	0x000000f8
        /*0688*/ 	.short	0x010a
        /*068a*/ 	.byte	0x05
	.zero		1


	//   ....[89]....
        /*068c*/ 	.word	0x00001d70
        /*0690*/ 	.word	0x000000ff
        /*0694*/ 	.word	0x000000f8
        /*0698*/ 	.short	0x010a
        /*069a*/ 	.byte	0x11
	.zero		1


	//   ....[90]....
        /*069c*/ 	.word	0x00001ec0
        /*06a0*/ 	.word	0x000000ff
        /*06a4*/ 	.word	0x000000f8
        /*06a8*/ 	.short	0x010a
        /*06aa*/ 	.byte	0x08
	.zero		1


	//   ....[91]....
        /*06ac*/ 	.word	0x00002000
        /*06b0*/ 	.word	0x00000002
        /*06b4*/ 	.word	0x00000210
        /*06b8*/ 	.short	0x010a
        /*06ba*/ 	.byte	0xff
	.zero		1


	//   ....[92]....
        /*06bc*/ 	.word	0x000020c0
        /*06c0*/ 	.word	0x00000002
        /*06c4*/ 	.word	0x00000000
        /*06c8*/ 	.short	0x0101
        /*06ca*/ 	.byte	0xff
	.zero		1


	//   ....[93]....
        /*06cc*/ 	.word	0x00002620
        /*06d0*/ 	.word	0x000000ff
        /*06d4*/ 	.word	0x00000000
        /*06d8*/ 	.short	0x010a
        /*06da*/ 	.byte	0x05
	.zero		1


	//   ....[94]....
        /*06dc*/ 	.word	0x000026b0
        /*06e0*/ 	.word	0x000000ff
        /*06e4*/ 	.word	0x00000000
        /*06e8*/ 	.short	0x010a
        /*06ea*/ 	.byte	0x05
	.zero		1


	//   ....[95]....
        /*06ec*/ 	.word	0x00002740
        /*06f0*/ 	.word	0x000000ff
        /*06f4*/ 	.word	0x00000000
        /*06f8*/ 	.short	0x010a
        /*06fa*/ 	.byte	0x05
	.zero		1


	//   ....[96]....
        /*06fc*/ 	.word	0x000027d0
        /*0700*/ 	.word	0x000000ff
        /*0704*/ 	.word	0x00000000
        /*0708*/ 	.short	0x010a
        /*070a*/ 	.byte	0x05
	.zero		1


	//   ....[97]....
        /*070c*/ 	.word	0x00002860
        /*0710*/ 	.word	0x000000ff
        /*0714*/ 	.word	0x00000000
        /*0718*/ 	.short	0x010a
        /*071a*/ 	.byte	0x05
	.zero		1


	//   ....[98]....
        /*071c*/ 	.word	0x000028f0
        /*0720*/ 	.word	0x000000ff
        /*0724*/ 	.word	0x00000000
        /*0728*/ 	.short	0x010a
        /*072a*/ 	.byte	0x05
	.zero		1


	//   ....[99]....
        /*072c*/ 	.word	0x00002980
        /*0730*/ 	.word	0x000000ff
        /*0734*/ 	.word	0x00000000
        /*0738*/ 	.short	0x010a
        /*073a*/ 	.byte	0x05
	.zero		1


	//   ....[100]....
        /*073c*/ 	.word	0x00002a10
        /*0740*/ 	.word	0x000000ff
        /*0744*/ 	.word	0x00000000
        /*0748*/ 	.short	0x010a
        /*074a*/ 	.byte	0x05
	.zero		1


	//   ....[101]....
        /*074c*/ 	.word	0x00002aa0
        /*0750*/ 	.word	0x000000ff
        /*0754*/ 	.word	0x00000000
        /*0758*/ 	.short	0x010a
        /*075a*/ 	.byte	0x05
	.zero		1


	//   ....[102]....
        /*075c*/ 	.word	0x00002b30
        /*0760*/ 	.word	0x000000ff
        /*0764*/ 	.word	0x00000000
        /*0768*/ 	.short	0x010a
        /*076a*/ 	.byte	0x05
	.zero		1


	//   ....[103]....
        /*076c*/ 	.word	0x00002bc0
        /*0770*/ 	.word	0x000000ff
        /*0774*/ 	.word	0x00000000
        /*0778*/ 	.short	0x010a
        /*077a*/ 	.byte	0x05
	.zero		1


	//   ....[104]....
        /*077c*/ 	.word	0x00002c50
        /*0780*/ 	.word	0x000000ff
        /*0784*/ 	.word	0x00000000
        /*0788*/ 	.short	0x010a
        /*078a*/ 	.byte	0x05
	.zero		1


	//   ....[105]....
        /*078c*/ 	.word	0x00002ce0
        /*0790*/ 	.word	0x000000ff
        /*0794*/ 	.word	0x00000000
        /*0798*/ 	.short	0x010a
        /*079a*/ 	.byte	0x05
	.zero		1


	//   ....[106]....
        /*079c*/ 	.word	0x00002d70
        /*07a0*/ 	.word	0x000000ff
        /*07a4*/ 	.word	0x00000000
        /*07a8*/ 	.short	0x010a
        /*07aa*/ 	.byte	0x05
	.zero		1


	//   ....[107]....
        /*07ac*/ 	.word	0x00002e00
        /*07b0*/ 	.word	0x000000ff
        /*07b4*/ 	.word	0x00000000
        /*07b8*/ 	.short	0x010a
        /*07ba*/ 	.byte	0x05
	.zero		1


	//   ....[108]....
        /*07bc*/ 	.word	0x00002e90
        /*07c0*/ 	.word	0x000000ff
        /*07c4*/ 	.word	0x00000000
        /*07c8*/ 	.short	0x010a
        /*07ca*/ 	.byte	0x05
	.zero		1


	//   ....[109]....
        /*07cc*/ 	.word	0x00002f20
        /*07d0*/ 	.word	0x000000ff
        /*07d4*/ 	.word	0x00000000
        /*07d8*/ 	.short	0x010a
        /*07da*/ 	.byte	0x05
	.zero		1


	//   ....[110]....
        /*07dc*/ 	.word	0x00002fb0
        /*07e0*/ 	.word	0x000000ff
        /*07e4*/ 	.word	0x00000000
        /*07e8*/ 	.short	0x010a
        /*07ea*/ 	.byte	0x05
	.zero		1


	//   ....[111]....
        /*07ec*/ 	.word	0x00003040
        /*07f0*/ 	.word	0x000000ff
        /*07f4*/ 	.word	0x00000000
        /*07f8*/ 	.short	0x010a
        /*07fa*/ 	.byte	0x05
	.zero		1


	//   ....[112]....
        /*07fc*/ 	.word	0x000030d0
        /*0800*/ 	.word	0x000000ff
        /*0804*/ 	.word	0x00000000
        /*0808*/ 	.short	0x010a
        /*080a*/ 	.byte	0x05
	.zero		1


	//   ....[113]....
        /*080c*/ 	.word	0x00003160
        /*0810*/ 	.word	0x000000ff
        /*0814*/ 	.word	0x00000000
        /*0818*/ 	.short	0x010a
        /*081a*/ 	.byte	0x05
	.zero		1


	//   ....[114]....
        /*081c*/ 	.word	0x000031f0
        /*0820*/ 	.word	0x000000ff
        /*0824*/ 	.word	0x00000000
        /*0828*/ 	.short	0x010a
        /*082a*/ 	.byte	0x05
	.zero		1


	//   ....[115]....
        /*082c*/ 	.word	0x00003280
        /*0830*/ 	.word	0x000000ff
        /*0834*/ 	.word	0x00000000
        /*0838*/ 	.short	0x010a
        /*083a*/ 	.byte	0x05
	.zero		1


	//   ....[116]....
        /*083c*/ 	.word	0x00003310
        /*0840*/ 	.word	0x000000ff
        /*0844*/ 	.word	0x00000000
        /*0848*/ 	.short	0x010a
        /*084a*/ 	.byte	0x05
	.zero		1


	//   ....[117]....
        /*084c*/ 	.word	0x000033a0
        /*0850*/ 	.word	0x000000ff
        /*0854*/ 	.word	0x00000000
        /*0858*/ 	.short	0x010a
        /*085a*/ 	.byte	0x05
	.zero		1


	//   ....[118]....
        /*085c*/ 	.word	0x00003430
        /*0860*/ 	.word	0x000000ff
        /*0864*/ 	.word	0x00000000
        /*0868*/ 	.short	0x010a
        /*086a*/ 	.byte	0x05
	.zero		1


	//   ....[119]....
        /*086c*/ 	.word	0x000034c0
        /*0870*/ 	.word	0x000000ff
        /*0874*/ 	.word	0x00000000
        /*0878*/ 	.short	0x010a
        /*087a*/ 	.byte	0x05
	.zero		1


	//   ....[120]....
        /*087c*/ 	.word	0x00003550
        /*0880*/ 	.word	0x000000ff
        /*0884*/ 	.word	0x00000000
        /*0888*/ 	.short	0x010a
        /*088a*/ 	.byte	0x05
	.zero		1


	//   ....[121]....
        /*088c*/ 	.word	0x000035e0
        /*0890*/ 	.word	0x000000ff
        /*0894*/ 	.word	0x00000000
        /*0898*/ 	.short	0x010a
        /*089a*/ 	.byte	0x05
	.zero		1


	//   ....[122]....
        /*089c*/ 	.word	0x00003670
        /*08a0*/ 	.word	0x000000ff
        /*08a4*/ 	.word	0x00000000
        /*08a8*/ 	.short	0x010a
        /*08aa*/ 	.byte	0x05
	.zero		1


	//   ....[123]....
        /*08ac*/ 	.word	0x00003710
        /*08b0*/ 	.word	0x00000000
        /*08b4*/ 	.word	0x00000000
        /*08b8*/ 	.short	0x010a
        /*08ba*/ 	.byte	0xff
	.zero		1


	//   ....[124]....
        /*08bc*/ 	.word	0x00003830
        /*08c0*/ 	.word	0x00000002
        /*08c4*/ 	.word	0x00000270
        /*08c8*/ 	.short	0x010a
        /*08ca*/ 	.byte	0xff
	.zero		1


	//   ....[125]....
        /*08cc*/ 	.word	0x00003890
        /*08d0*/ 	.word	0x00000004
        /*08d4*/ 	.word	0x00000000
        /*08d8*/ 	.short	0x0101
        /*08da*/ 	.byte	0xff
	.zero		1


	//   ....[126]....
        /*08dc*/ 	.word	0x000038b0
        /*08e0*/ 	.word	0x000000ff
        /*08e4*/ 	.word	0x00000220
        /*08e8*/ 	.short	0x010a
        /*08ea*/ 	.byte	0x05
	.zero		1


	//   ....[127]....
        /*08ec*/ 	.word	0x000039d0
        /*08f0*/ 	.word	0x00000002
        /*08f4*/ 	.word	0x00000210
        /*08f8*/ 	.short	0x010a
        /*08fa*/ 	.byte	0xff
	.zero		1


	//   ....[128]....
        /*08fc*/ 	.word	0x00003ae0
        /*0900*/ 	.word	0x00000002
        /*0904*/ 	.word	0x00000000
        /*0908*/ 	.short	0x0101
        /*090a*/ 	.byte	0xff
	.zero		1


	//   ....[129]....
        /*090c*/ 	.word	0x00003b70
        /*0910*/ 	.word	0x000000ff
        /*0914*/ 	.word	0x00000220
        /*0918*/ 	.short	0x0106
        /*091a*/ 	.byte	0x05
	.zero		1


	//   ....[130]....
        /*091c*/ 	.word	0x00003b90
        /*0920*/ 	.word	0x000000ff
        /*0924*/ 	.word	0x00000220
        /*0928*/ 	.short	0x010a
        /*092a*/ 	.byte	0x05
	.zero		1


	//   ....[131]....
        /*092c*/ 	.word	0x00003c20
        /*0930*/ 	.word	0x000000ff
        /*0934*/ 	.word	0x00000220
        /*0938*/ 	.short	0x0106
        /*093a*/ 	.byte	0x04
	.zero		1


	//   ....[132]....
        /*093c*/ 	.word	0x00003c60
        /*0940*/ 	.word	0x00000000
        /*0944*/ 	.word	0x00000220
        /*0948*/ 	.short	0x010a
        /*094a*/ 	.byte	0xff
	.zero		1


	//   ....[133]....
        /*094c*/ 	.word	0x00004140
        /*0950*/ 	.word	0x00000000
        /*0954*/ 	.word	0x00000210
        /*0958*/ 	.short	0x010a
        /*095a*/ 	.byte	0xff
	.zero		1


	//   ....[134]....
        /*095c*/ 	.word	0x00004240
        /*0960*/ 	.word	0x00000003
        /*0964*/ 	.word	0x00000000
        /*0968*/ 	.short	0x0101
        /*096a*/ 	.byte	0xff
	.zero		1


	//   ....[135]....
        /*096c*/ 	.word	0x00004250
        /*0970*/ 	.word	0x000000ff
        /*0974*/ 	.word	0x00000000
        /*0978*/ 	.short	0x010a
        /*097a*/ 	.byte	0x05
	.zero		1


	//   ....[136]....
        /*097c*/ 	.word	0x00004270
        /*0980*/ 	.word	0x000000ff
        /*0984*/ 	.word	0x00000250
        /*0988*/ 	.short	0x010a
        /*098a*/ 	.byte	0x0e
	.zero		1


	//   ....[137]....
        /*098c*/ 	.word	0x00004350
        /*0990*/ 	.word	0x000000ff
        /*0994*/ 	.word	0x00000000
        /*0998*/ 	.short	0x010a
        /*099a*/ 	.byte	0x07
	.zero		1


	//   ....[138]....
        /*099c*/ 	.word	0x00004460
        /*09a0*/ 	.word	0x000000ff
        /*09a4*/ 	.word	0x00000000
        /*09a8*/ 	.short	0x010a
        /*09aa*/ 	.byte	0x13
	.zero		1


	//   ....[139]....
        /*09ac*/ 	.word	0x00004630
        /*09b0*/ 	.word	0x000000ff
        /*09b4*/ 	.word	0x00000000
        /*09b8*/ 	.short	0x010a
        /*09ba*/ 	.byte	0x05
	.zero		1


	//   ....[140]....
        /*09bc*/ 	.word	0x000046c0
        /*09c0*/ 	.word	0x000000ff
        /*09c4*/ 	.word	0x00000000
        /*09c8*/ 	.short	0x010a
        /*09ca*/ 	.byte	0x05
	.zero		1


	//   ....[141]....
        /*09cc*/ 	.word	0x00004750
        /*09d0*/ 	.word	0x000000ff
        /*09d4*/ 	.word	0x00000000
        /*09d8*/ 	.short	0x010a
        /*09da*/ 	.byte	0x05
	.zero		1


	//   ....[142]....
        /*09dc*/ 	.word	0x000047e0
        /*09e0*/ 	.word	0x000000ff
        /*09e4*/ 	.word	0x00000000
        /*09e8*/ 	.short	0x010a
        /*09ea*/ 	.byte	0x06
	.zero		1


	//   ....[143]....
        /*09ec*/ 	.word	0x00004c20
        /*09f0*/ 	.word	0x00000000
        /*09f4*/ 	.word	0x00000210
        /*09f8*/ 	.short	0x010a
        /*09fa*/ 	.byte	0xff
	.zero		1


	//   ....[144]....
        /*09fc*/ 	.word	0x00004d10
        /*0a00*/ 	.word	0x00000000
        /*0a04*/ 	.word	0x00000000
        /*0a08*/ 	.short	0x0101
        /*0a0a*/ 	.byte	0xff
	.zero		1


	//   ....[145]....
        /*0a0c*/ 	.word	0x00005030
        /*0a10*/ 	.word	0x000000ff
        /*0a14*/ 	.word	0x00000208
        /*0a18*/ 	.short	0x010a
        /*0a1a*/ 	.byte	0x07
	.zero		1


	//   ....[146]....
        /*0a1c*/ 	.word	0x000051b0
        /*0a20*/ 	.word	0x000000ff
        /*0a24*/ 	.word	0x000001f8
        /*0a28*/ 	.short	0x010a
        /*0a2a*/ 	.byte	0x07
	.zero		1


	//   ....[147]....
        /*0a2c*/ 	.word	0x00005670
        /*0a30*/ 	.word	0x000000ff
        /*0a34*/ 	.word	0x000001f0
        /*0a38*/ 	.short	0x010b
        /*0a3a*/ 	.byte	0x07
	.zero		1


	//   ....[148]....
        /*0a3c*/ 	.word	0x000056a0
        /*0a40*/ 	.word	0x000000ff
        /*0a44*/ 	.word	0x00000000
        /*0a48*/ 	.short	0x0101
        /*0a4a*/ 	.byte	0x25
	.zero		1


	//   ....[149]....
        /*0a4c*/ 	.word	0x000056f0
        /*0a50*/ 	.word	0x00000000
        /*0a54*/ 	.word	0x000001f8
        /*0a58*/ 	.short	0x010a
        /*0a5a*/ 	.byte	0xff
	.zero		1


	//   ....[150]....
        /*0a5c*/ 	.word	0x00005950
        /*0a60*/ 	.word	0x00000000
        /*0a64*/ 	.word	0x00000210
        /*0a68*/ 	.short	0x010a
        /*0a6a*/ 	.byte	0xff
	.zero		1


	//   ....[151]....
        /*0a6c*/ 	.word	0x00005a20
        /*0a70*/ 	.word	0x00000000
        /*0a74*/ 	.word	0x00000000
        /*0a78*/ 	.short	0x0101
        /*0a7a*/ 	.byte	0xff
	.zero		1


	//   ....[152]....
        /*0a7c*/ 	.word	0x00006140
        /*0a80*/ 	.word	0x000000ff
        /*0a84*/ 	.word	0x000001f0
        /*0a88*/ 	.short	0x010a
        /*0a8a*/ 	.byte	0x2c
	.zero		1


	//   ....[153]....
        /*0a8c*/ 	.word	0x000061b0
        /*0a90*/ 	.word	0x000000ff
        /*0a94*/ 	.word	0x00000230
        /*0a98*/ 	.short	0x010a
        /*0a9a*/ 	.byte	0x32
	.zero		1


	//   ....[154]....
        /*0a9c*/ 	.word	0x00006260
        /*0aa0*/ 	.word	0x000000ff
        /*0aa4*/ 	.word	0x000001f0
        /*0aa8*/ 	.short	0x010a
        /*0aaa*/ 	.byte	0x2c
	.zero		1


	//   ....[155]....
        /*0aac*/ 	.word	0x000064b0
        /*0ab0*/ 	.word	0x000000ff
        /*0ab4*/ 	.word	0x00000000
        /*0ab8*/ 	.short	0x0101
        /*0aba*/ 	.byte	0x04
	.zero		1


	//   ....[156]....
        /*0abc*/ 	.word	0x00006520
        /*0ac0*/ 	.word	0x000000ff
        /*0ac4*/ 	.word	0x00000230
        /*0ac8*/ 	.short	0x010a
        /*0aca*/ 	.byte	0x32
	.zero		1


	//   ....[157]....
        /*0acc*/ 	.word	0x00007e10
        /*0ad0*/ 	.word	0x000000ff
        /*0ad4*/ 	.word	0x00000000
        /*0ad8*/ 	.short	0x0101
        /*0ada*/ 	.byte	0x05
	.zero		1


	//   ....[158]....
        /*0adc*/ 	.word	0x000085a0
        /*0ae0*/ 	.word	0x00000003
        /*0ae4*/ 	.word	0x00000280
        /*0ae8*/ 	.short	0x010a
        /*0aea*/ 	.byte	0xff
	.zero		1


	//   ....[159]....
        /*0aec*/ 	.word	0x00008600
        /*0af0*/ 	.word	0x00000002
        /*0af4*/ 	.word	0x000000f8
        /*0af8*/ 	.short	0x010a
        /*0afa*/ 	.byte	0xff
	.zero		1


	//   ....[160]....
        /*0afc*/ 	.word	0x00008660
        /*0b00*/ 	.word	0x00000002
        /*0b04*/ 	.word	0x000000f8
        /*0b08*/ 	.short	0x010a
        /*0b0a*/ 	.byte	0xff
	.zero		1


	//   ....[161]....
        /*0b0c*/ 	.word	0x000086b0
        /*0b10*/ 	.word	0x00000002
        /*0b14*/ 	.word	0x00000210
        /*0b18*/ 	.short	0x010a
        /*0b1a*/ 	.byte	0xff
	.zero		1


	//   ....[162]....
        /*0b1c*/ 	.word	0x00008710
        /*0b20*/ 	.word	0x00000000
        /*0b24*/ 	.word	0x00000000
        /*0b28*/ 	.short	0x010a
        /*0b2a*/ 	.byte	0xff
	.zero		1


	//   ....[163]....
        /*0b2c*/ 	.word	0x00008770
        /*0b30*/ 	.word	0x00000000
        /*0b34*/ 	.word	0x00000000
        /*0b38*/ 	.short	0x010a
        /*0b3a*/ 	.byte	0xff
	.zero		1


	//   ....[164]....
        /*0b3c*/ 	.word	0x000087d0
        /*0b40*/ 	.word	0x00000000
        /*0b44*/ 	.word	0x00000000
        /*0b48*/ 	.short	0x010a
        /*0b4a*/ 	.byte	0xff
	.zero		1


	//   ....[165]....
        /*0b4c*/ 	.word	0x00008830
        /*0b50*/ 	.word	0x00000000
        /*0b54*/ 	.word	0x00000000
        /*0b58*/ 	.short	0x010a
        /*0b5a*/ 	.byte	0xff
	.zero		1


	//   ....[166]....
        /*0b5c*/ 	.word	0x00008890
        /*0b60*/ 	.word	0x00000000
        /*0b64*/ 	.word	0x00000000
        /*0b68*/ 	.short	0x010a
        /*0b6a*/ 	.byte	0xff
	.zero		1


	//   ....[167]....
        /*0b6c*/ 	.word	0x000088f0
        /*0b70*/ 	.word	0x00000000
        /*0b74*/ 	.word	0x00000000
        /*0b78*/ 	.short	0x010a
        /*0b7a*/ 	.byte	0xff
	.zero		1


	//   ....[168]....
        /*0b7c*/ 	.word	0x00008950
        /*0b80*/ 	.word	0x00000000
        /*0b84*/ 	.word	0x00000000
        /*0b88*/ 	.short	0x010a
        /*0b8a*/ 	.byte	0xff
	.zero		1


	//   ....[169]....
        /*0b8c*/ 	.word	0x000089b0
        /*0b90*/ 	.word	0x00000000
        /*0b94*/ 	.word	0x00000000
        /*0b98*/ 	.short	0x010a
        /*0b9a*/ 	.byte	0xff
	.zero		1


	//   ....[170]....
        /*0b9c*/ 	.word	0x00008a10
        /*0ba0*/ 	.word	0x00000000
        /*0ba4*/ 	.word	0x00000000
        /*0ba8*/ 	.short	0x010a
        /*0baa*/ 	.byte	0xff
	.zero		1


	//   ....[171]....
        /*0bac*/ 	.word	0x00008a70
        /*0bb0*/ 	.word	0x00000000
        /*0bb4*/ 	.word	0x00000000
        /*0bb8*/ 	.short	0x010a
        /*0bba*/ 	.byte	0xff
	.zero		1


	//   ....[172]....
        /*0bbc*/ 	.word	0x00008ad0
        /*0bc0*/ 	.word	0x00000000
        /*0bc4*/ 	.word	0x00000000
        /*0bc8*/ 	.short	0x010a
        /*0bca*/ 	.byte	0xff
	.zero		1


	//   ....[173]....
        /*0bcc*/ 	.word	0x00008b30
        /*0bd0*/ 	.word	0x00000000
        /*0bd4*/ 	.word	0x00000000
        /*0bd8*/ 	.short	0x010a
        /*0bda*/ 	.byte	0xff
	.zero		1


	//   ....[174]....
        /*0bdc*/ 	.word	0x00008b90
        /*0be0*/ 	.word	0x00000000
        /*0be4*/ 	.word	0x00000000
        /*0be8*/ 	.short	0x010a
        /*0bea*/ 	.byte	0xff
	.zero		1


	//   ....[175]....
        /*0bec*/ 	.word	0x00008bf0
        /*0bf0*/ 	.word	0x00000000
        /*0bf4*/ 	.word	0x00000000
        /*0bf8*/ 	.short	0x010a
        /*0bfa*/ 	.byte	0xff
	.zero		1


	//   ....[176]....
        /*0bfc*/ 	.word	0x00008c50
        /*0c00*/ 	.word	0x00000000
        /*0c04*/ 	.word	0x00000000
        /*0c08*/ 	.short	0x010a
        /*0c0a*/ 	.byte	0xff
	.zero		1


	//   ....[177]....
        /*0c0c*/ 	.word	0x00008cb0
        /*0c10*/ 	.word	0x00000000
        /*0c14*/ 	.word	0x00000000
        /*0c18*/ 	.short	0x010a
        /*0c1a*/ 	.byte	0xff
	.zero		1


	//   ....[178]....
        /*0c1c*/ 	.word	0x00008d10
        /*0c20*/ 	.word	0x00000000
        /*0c24*/ 	.word	0x00000000
        /*0c28*/ 	.short	0x010a
        /*0c2a*/ 	.byte	0xff
	.zero		1


	//   ....[179]....
        /*0c2c*/ 	.word	0x00008d70
        /*0c30*/ 	.word	0x00000000
        /*0c34*/ 	.word	0x00000000
        /*0c38*/ 	.short	0x010a
        /*0c3a*/ 	.byte	0xff
	.zero		1


	//   ....[180]....
        /*0c3c*/ 	.word	0x00008dd0
        /*0c40*/ 	.word	0x00000000
        /*0c44*/ 	.word	0x00000000
        /*0c48*/ 	.short	0x010a
        /*0c4a*/ 	.byte	0xff
	.zero		1


	//   ....[181]....
        /*0c4c*/ 	.word	0x00008e30
        /*0c50*/ 	.word	0x00000000
        /*0c54*/ 	.word	0x00000000
        /*0c58*/ 	.short	0x010a
        /*0c5a*/ 	.byte	0xff
	.zero		1


	//   ....[182]....
        /*0c5c*/ 	.word	0x00008e90
        /*0c60*/ 	.word	0x00000000
        /*0c64*/ 	.word	0x00000000
        /*0c68*/ 	.short	0x010a
        /*0c6a*/ 	.byte	0xff
	.zero		1


	//   ....[183]....
        /*0c6c*/ 	.word	0x00008ef0
        /*0c70*/ 	.word	0x00000000
        /*0c74*/ 	.word	0x00000000
        /*0c78*/ 	.short	0x010a
        /*0c7a*/ 	.byte	0xff
	.zero		1


	//   ....[184]....
        /*0c7c*/ 	.word	0x00008f50
        /*0c80*/ 	.word	0x00000000
        /*0c84*/ 	.word	0x00000000
        /*0c88*/ 	.short	0x010a
        /*0c8a*/ 	.byte	0xff
	.zero		1


	//   ....[185]....
        /*0c8c*/ 	.word	0x00008fb0
        /*0c90*/ 	.word	0x00000000
        /*0c94*/ 	.word	0x00000000
        /*0c98*/ 	.short	0x010a
        /*0c9a*/ 	.byte	0xff
	.zero		1


	//   ....[186]....
        /*0c9c*/ 	.word	0x00009010
        /*0ca0*/ 	.word	0x00000000
        /*0ca4*/ 	.word	0x00000000
        /*0ca8*/ 	.short	0x010a
        /*0caa*/ 	.byte	0xff
	.zero		1


	//   ....[187]....
        /*0cac*/ 	.word	0x00009070
        /*0cb0*/ 	.word	0x00000000
        /*0cb4*/ 	.word	0x00000000
        /*0cb8*/ 	.short	0x010a
        /*0cba*/ 	.byte	0xff
	.zero		1


	//   ....[188]....
        /*0cbc*/ 	.word	0x000090d0
        /*0cc0*/ 	.word	0x00000000
        /*0cc4*/ 	.word	0x00000000
        /*0cc8*/ 	.short	0x010a
        /*0cca*/ 	.byte	0xff
	.zero		1


	//   ....[189]....
        /*0ccc*/ 	.word	0x00009130
        /*0cd0*/ 	.word	0x00000000
        /*0cd4*/ 	.word	0x00000000
        /*0cd8*/ 	.short	0x010a
        /*0cda*/ 	.byte	0xff
	.zero		1


	//   ....[190]....
        /*0cdc*/ 	.word	0x00009190
        /*0ce0*/ 	.word	0x00000000
        /*0ce4*/ 	.word	0x00000000
        /*0ce8*/ 	.short	0x010a
        /*0cea*/ 	.byte	0xff
	.zero		1


	//   ....[191]....
        /*0cec*/ 	.word	0x000091f0
        /*0cf0*/ 	.word	0x00000000
        /*0cf4*/ 	.word	0x00000000
        /*0cf8*/ 	.short	0x010a
        /*0cfa*/ 	.byte	0xff
	.zero		1


	//   ....[192]....
        /*0cfc*/ 	.word	0x00009240
        /*0d00*/ 	.word	0x00000002
        /*0d04*/ 	.word	0x00000270
        /*0d08*/ 	.short	0x010a
        /*0d0a*/ 	.byte	0xff
	.zero		1


	//   ....[193]....
        /*0d0c*/ 	.word	0x000092a0
        /*0d10*/ 	.word	0x00000002
        /*0d14*/ 	.word	0x00000220
        /*0d18*/ 	.short	0x010a
        /*0d1a*/ 	.byte	0xff
	.zero		1


	//   ....[194]....
        /*0d1c*/ 	.word	0x000092f0
        /*0d20*/ 	.word	0x00000002
        /*0d24*/ 	.word	0x00000210
        /*0d28*/ 	.short	0x010a
        /*0d2a*/ 	.byte	0xff
	.zero		1


	//   ....[195]....
        /*0d2c*/ 	.word	0x00009350
        /*0d30*/ 	.word	0x00000000
        /*0d34*/ 	.word	0x00000220
        /*0d38*/ 	.short	0x010a
        /*0d3a*/ 	.byte	0xff
	.zero		1


	//   ....[196]....
        /*0d3c*/ 	.word	0x000093a0
        /*0d40*/ 	.word	0x00000000
        /*0d44*/ 	.word	0x00000210
        /*0d48*/ 	.short	0x010a
        /*0d4a*/ 	.byte	0xff
	.zero		1


	//   ....[197]....
        /*0d4c*/ 	.word	0x00009400
        /*0d50*/ 	.word	0x00000003
        /*0d54*/ 	.word	0x00000250
        /*0d58*/ 	.short	0x010a
        /*0d5a*/ 	.byte	0xff
	.zero		1


	//   ....[198]....
        /*0d5c*/ 	.word	0x00009460
        /*0d60*/ 	.word	0x00000000
        /*0d64*/ 	.word	0x00000000
        /*0d68*/ 	.short	0x010a
        /*0d6a*/ 	.byte	0xff
	.zero		1


	//   ....[199]....
        /*0d6c*/ 	.word	0x000094c0
        /*0d70*/ 	.word	0x00000000
        /*0d74*/ 	.word	0x00000000
        /*0d78*/ 	.short	0x010a
        /*0d7a*/ 	.byte	0xff
	.zero		1


	//   ....[200]....
        /*0d7c*/ 	.word	0x00009520
        /*0d80*/ 	.word	0x00000000
        /*0d84*/ 	.word	0x00000000
        /*0d88*/ 	.short	0x010a
        /*0d8a*/ 	.byte	0xff
	.zero		1


	//   ....[201]....
        /*0d8c*/ 	.word	0x00009580
        /*0d90*/ 	.word	0x00000000
        /*0d94*/ 	.word	0x00000000
        /*0d98*/ 	.short	0x010a
        /*0d9a*/ 	.byte	0xff
	.zero		1


	//   ....[202]....
        /*0d9c*/ 	.word	0x000095e0
        /*0da0*/ 	.word	0x00000000
        /*0da4*/ 	.word	0x00000000
        /*0da8*/ 	.short	0x010a
        /*0daa*/ 	.byte	0xff
	.zero		1


	//   ....[203]....
        /*0dac*/ 	.word	0x00009630
        /*0db0*/ 	.word	0x00000000
        /*0db4*/ 	.word	0x00000210
        /*0db8*/ 	.short	0x010a
        /*0dba*/ 	.byte	0xff
	.zero		1


	//   ....[204]....
        /*0dbc*/ 	.word	0x00009690
        /*0dc0*/ 	.word	0x00000000
        /*0dc4*/ 	.word	0x00000208
        /*0dc8*/ 	.short	0x010a
        /*0dca*/ 	.byte	0xff
	.zero		1


	//   ....[205]....
        /*0dcc*/ 	.word	0x000096f0
        /*0dd0*/ 	.word	0x00000003
        /*0dd4*/ 	.word	0x000001f8
        /*0dd8*/ 	.short	0x010a
        /*0dda*/ 	.byte	0xff
	.zero		1


	//   ....[206]....
        /*0ddc*/ 	.word	0x00009740
        /*0de0*/ 	.word	0x00000000
        /*0de4*/ 	.word	0x00000210
        /*0de8*/ 	.short	0x010a
        /*0dea*/ 	.byte	0xff
	.zero		1


	//   ....[207]....
        /*0dec*/ 	.word	0x000097a0
        /*0df0*/ 	.word	0x00000000
        /*0df4*/ 	.word	0x000001f0
        /*0df8*/ 	.short	0x010a
        /*0dfa*/ 	.byte	0xff
	.zero		1


	//   ....[208]....
        /*0dfc*/ 	.word	0x00009800
        /*0e00*/ 	.word	0x00000003
        /*0e04*/ 	.word	0x00000230
        /*0e08*/ 	.short	0x010a
        /*0e0a*/ 	.byte	0xff
	.zero		1


	//----- nvinfo : EIATTR_NUM_MBARRIERS
	.align		4
.L_44:
        /*0e0c*/ 	.byte	0x03, 0x38
        /*0e0e*/ 	.short	0x0052


	//----- nvinfo : EIATTR_EXIT_INSTR_OFFSETS
	.align		4
        /*0e10*/ 	.byte	0x04, 0x1c
        /*0e12*/ 	.short	(.L_46 - .L_45)


	//   ....[0]....
.L_45:
        /*0e14*/ 	.word	0x00003740


	//   ....[1]....
        /*0e18*/ 	.word	0x00003c30


	//   ....[2]....
        /*0e1c*/ 	.word	0x00003c90


	//   ....[3]....
        /*0e20*/ 	.word	0x00004a40


	//   ....[4]....
        /*0e24*/ 	.word	0x00005720


	//   ....[5]....
        /*0e28*/ 	.word	0x00005760


	//   ....[6]....
        /*0e2c*/ 	.word	0x00008590


	//----- nvinfo : EIATTR_MAX_THREADS
	.align		4
.L_46:
        /*0e30*/ 	.byte	0x04, 0x05
        /*0e32*/ 	.short	(.L_48 - .L_47)
.L_47:
        /*0e34*/ 	.word	0x00000100
        /*0e38*/ 	.word	0x00000001
        /*0e3c*/ 	.word	0x00000001


	//----- nvinfo : EIATTR_CRS_STACK_SIZE
	.align		4
.L_48:
        /*0e40*/ 	.byte	0x04, 0x1e
        /*0e42*/ 	.short	(.L_50 - .L_49)
.L_49:
        /*0e44*/ 	.word	0x00000000


	//----- nvinfo : EIATTR_CBANK_PARAM_SIZE
	.align		4
.L_50:
        /*0e48*/ 	.byte	0x03, 0x19
        /*0e4a*/ 	.short	0x0800


	//----- nvinfo : EIATTR_PARAM_CBANK
	.align		4
        /*0e4c*/ 	.byte	0x04, 0x0a
        /*0e4e*/ 	.short	(.L_52 - .L_51)
	.align		4
.L_51:
        /*0e50*/ 	.word	index@(.nv.constant0._ZN7cutlass13device_kernelINS_4gemm6kernel13GemmUniversalIN4cute5tupleIJiiiiEEENS1_10collective13CollectiveMmaINS1_35MainloopSm100TmaUmmaWarpSpecializedILi31ELi2ELi4ENS5_IJNS4_1CILi1EEESB_SB_EEEEENS5_IJNSA_ILi128EEENSA_ILi80EEENSA_ILi32EEEEEEaNS5_IJlSB_lEEEaSI_NS4_8TiledMMAINS4_8MMA_AtomIJNS4_15SM100_MMA_S8_SSIaaiLi128ELi80ELNS4_4UMMA5MajorE0ELSN_0ELNSM_8SaturateE0EEEEEENS4_6LayoutISC_NS5_IJNSA_ILi0EEESS_SS_EEEEENS5_IJNS4_10UnderscoreESV_SV_EEEEENS4_13SM90_TMA_LOADENS4_14ComposedLayoutINS4_7SwizzleILi1ELi4ELi3EEENS4_18smem_ptr_flag_bitsILi8EEENSR_INS5_IJNSA_ILi8EEESG_EEENS5_IJSG_SB_EEEEEEEvNS4_8identityESY_S18_vS19_EENS_8epilogue10collective18CollectiveEpilogueINS1B_23Sm100TmaWarpSpecializedILi1ELi1ELi80ELb0ELb0EEEJSH_NS5_IJNSR_ISE_SB_EENSR_ISF_SB_EEEEEaSI_aSI_NS1B_6fusion15FusionCallbacksIS1F_NS1J_17LinearCombinationIaiaiLNS_15FloatRoundStyleE2EEESH_S1I_JEEENS4_5SM1004TMEM4LOAD26SM100_TMEM_LOAD_32dp32b16xESY_NSZ_INS10_ILi0ELi4ELi3EEES13_NSR_INS5_IJS14_NSA_ILi16EEEEEENS5_IJS1U_SB_EEEEEEENS4_39AutoVectorizingCopyWithAssumedAlignmentILi128EEENS4_14SM90_TMA_STOREES1Y_S20_S20_EEEvvEEEEvNT_6ParamsE)
        /*0e54*/ 	.short	0x0380
        /*0e56*/ 	.short	0x0800


	//----- nvinfo : EIATTR_SW_WAR
	.align		4
.L_52:
        /*0e58*/ 	.byte	0x04, 0x36
        /*0e5a*/ 	.short	(.L_54 - .L_53)
.L_53:
        /*0e5c*/ 	.word	0x00000008
.L_54:


//--------------------- .nv.callgraph             --------------------------
	.section	.nv.callgraph,"",@"SHT_CUDA_CALLGRAPH"
	.align	4
	.sectionentsize	8
	.align		4
        /*0000*/ 	.word	0x00000000
	.align		4
        /*0004*/ 	.word	0xffffffff
	.align		4
        /*0008*/ 	.word	index@(_ZN7cutlass13device_kernelINS_4gemm6kernel13GemmUniversalIN4cute5tupleIJiiiiEEENS1_10collective13CollectiveMmaINS1_35MainloopSm100TmaUmmaWarpSpecializedILi31ELi2ELi4ENS5_IJNS4_1CILi1EEESB_SB_EEEEENS5_IJNSA_ILi128EEENSA_ILi80EEENSA_ILi32EEEEEEaNS5_IJlSB_lEEEaSI_NS4_8TiledMMAINS4_8MMA_AtomIJNS4_15SM100_MMA_S8_SSIaaiLi128ELi80ELNS4_4UMMA5MajorE0ELSN_0ELNSM_8SaturateE0EEEEEENS4_6LayoutISC_NS5_IJNSA_ILi0EEESS_SS_EEEEENS5_IJNS4_10UnderscoreESV_SV_EEEEENS4_13SM90_TMA_LOADENS4_14ComposedLayoutINS4_7SwizzleILi1ELi4ELi3EEENS4_18smem_ptr_flag_bitsILi8EEENSR_INS5_IJNSA_ILi8EEESG_EEENS5_IJSG_SB_EEEEEEEvNS4_8identityESY_S18_vS19_EENS_8epilogue10collective18CollectiveEpilogueINS1B_23Sm100TmaWarpSpecializedILi1ELi1ELi80ELb0ELb0EEEJSH_NS5_IJNSR_ISE_SB_EENSR_ISF_SB_EEEEEaSI_aSI_NS1B_6fusion15FusionCallbacksIS1F_NS1J_17LinearCombinationIaiaiLNS_15FloatRoundStyleE2EEESH_S1I_JEEENS4_5SM1004TMEM4LOAD26SM100_TMEM_LOAD_32dp32b16xESY_NSZ_INS10_ILi0ELi4ELi3EEES13_NSR_INS5_IJS14_NSA_ILi16EEEEEENS5_IJS1U_SB_EEEEEEENS4_39AutoVectorizingCopyWithAssumedAlignmentILi128EEENS4_14SM90_TMA_STOREES1Y_S20_S20_EEEvvEEEEvNT_6ParamsE)
	.align		4
        /*000c*/ 	.word	index@(__assertfail)
	.align		4
        /*0010*/ 	.word	0x00000000
	.align		4
        /*0014*/ 	.word	0xfffffffe
	.align		4
        /*0018*/ 	.word	0x00000000
	.align		4
        /*001c*/ 	.word	0xfffffffd
	.align		4
        /*0020*/ 	.word	0x00000000
	.align		4
        /*0024*/ 	.word	0xfffffffc


//--------------------- .nv.constant4             --------------------------
	.section	.nv.constant4,"a",@progbits
	.align	8
	.align		8
.nv.constant4:
        /*0000*/ 	.dword	__assertfail
	.align		8
        /*0008*/ 	.dword	__unnamed_1
	.align		8
        /*0010*/ 	.dword	_ZN40_INTERNAL_b5741924_4_k_cu_5afbb4f6_265584cuda3std3__45__cpo5beginE
	.align		8
        /*0018*/ 	.dword	_ZN40_INTERNAL_b5741924_4_k_cu_5afbb4f6_265584cuda3std3__45__cpo3endE
	.align		8
        /*0020*/ 	.dword	_ZN40_INTERNAL_b5741924_4_k_cu_5afbb4f6_265584cuda3std3__45__cpo6cbeginE
	.align		8
        /*0028*/ 	.dword	_ZN40_INTERNAL_b5741924_4_k_cu_5afbb4f6_265584cuda3std3__45__cpo4cendE
	.align		8
        /*0030*/ 	.dword	_ZN40_INTERNAL_b5741924_4_k_cu_5afbb4f6_265584cuda3std3__442_GLOBAL__N__b5741924_4_k_cu_5afbb4f6_265586ignoreE
	.align		8
        /*0038*/ 	.dword	_ZN40_INTERNAL_b5741924_4_k_cu_5afbb4f6_265584cuda3std3__419piecewise_constructE
	.align		8
        /*0040*/ 	.dword	_ZN40_INTERNAL_b5741924_4_k_cu_5afbb4f6_265584cuda3std3__48in_placeE
	.align		8
        /*0048*/ 	.dword	_ZN40_INTERNAL_b5741924_4_k_cu_5afbb4f6_265584cuda3std6ranges3__45__cpo4swapE
	.align		8
        /*0050*/ 	.dword	_ZN40_INTERNAL_b5741924_4_k_cu_5afbb4f6_265584cuda3std6ranges3__45__cpo9iter_moveE
	.align		8
        /*0058*/ 	.dword	_ZN40_INTERNAL_b5741924_4_k_cu_5afbb4f6_265584cute7productE
	.align		8
        /*0060*/ 	.dword	_ZN40_INTERNAL_b5741924_4_k_cu_5afbb4f6_265584cute1_E
	.align		8
        /*0068*/ 	.dword	$str$25
	.align		8
        /*0070*/ 	.dword	$str$26


//--------------------- .text._ZN7cutlass13device_kernelINS_4gemm6kernel13GemmUniversalIN4cute5tupleIJiiiiEEENS1_10collective13CollectiveMmaINS1_35MainloopSm100TmaUmmaWarpSpecializedILi31ELi2ELi4ENS5_IJNS4_1CILi1EEESB_SB_EEEEENS5_IJNSA_ILi128EEENSA_ILi80EEENSA_ILi32EEEEEEaNS5_IJlSB_lEEEaSI_NS4_8TiledMMAINS4_8MMA_AtomIJNS4_15SM100_MMA_S8_SSIaaiLi128ELi80ELNS4_4UMMA5MajorE0ELSN_0ELNSM_8SaturateE0EEEEEENS4_6LayoutISC_NS5_IJNSA_ILi0EEESS_SS_EEEEENS5_IJNS4_10UnderscoreESV_SV_EEEEENS4_13SM90_TMA_LOADENS4_14ComposedLayoutINS4_7SwizzleILi1ELi4ELi3EEENS4_18smem_ptr_flag_bitsILi8EEENSR_INS5_IJNSA_ILi8EEESG_EEENS5_IJSG_SB_EEEEEEEvNS4_8identityESY_S18_vS19_EENS_8epilogue10collective18CollectiveEpilogueINS1B_23Sm100TmaWarpSpecializedILi1ELi1ELi80ELb0ELb0EEEJSH_NS5_IJNSR_ISE_SB_EENSR_ISF_SB_EEEEEaSI_aSI_NS1B_6fusion15FusionCallbacksIS1F_NS1J_17LinearCombinationIaiaiLNS_15FloatRoundStyleE2EEESH_S1I_JEEENS4_5SM1004TMEM4LOAD26SM100_TMEM_LOAD_32dp32b16xESY_NSZ_INS10_ILi0ELi4ELi3EEES13_NSR_INS5_IJS14_NSA_ILi16EEEEEENS5_IJS1U_SB_EEEEEEENS4_39AutoVectorizingCopyWithAssumedAlignmentILi128EEENS4_14SM90_TMA_STOREES1Y_S20_S20_EEEvvEEEEvNT_6ParamsE --------------------------
	.section	.text._ZN7cutlass13device_kernelINS_4gemm6kernel13GemmUniversalIN4cute5tupleIJiiiiEEENS1_10collective13CollectiveMmaINS1_35MainloopSm100TmaUmmaWarpSpecializedILi31ELi2ELi4ENS5_IJNS4_1CILi1EEESB_SB_EEEEENS5_IJNSA_ILi128EEENSA_ILi80EEENSA_ILi32EEEEEEaNS5_IJlSB_lEEEaSI_NS4_8TiledMMAINS4_8MMA_AtomIJNS4_15SM100_MMA_S8_SSIaaiLi128ELi80ELNS4_4UMMA5MajorE0ELSN_0ELNSM_8SaturateE0EEEEEENS4_6LayoutISC_NS5_IJNSA_ILi0EEESS_SS_EEEEENS5_IJNS4_10UnderscoreESV_SV_EEEEENS4_13SM90_TMA_LOADENS4_14ComposedLayoutINS4_7SwizzleILi1ELi4ELi3EEENS4_18smem_ptr_flag_bitsILi8EEENSR_INS5_IJNSA_ILi8EEESG_EEENS5_IJSG_SB_EEEEEEEvNS4_8identityESY_S18_vS19_EENS_8epilogue10collective18CollectiveEpilogueINS1B_23Sm100TmaWarpSpecializedILi1ELi1ELi80ELb0ELb0EEEJSH_NS5_IJNSR_ISE_SB_EENSR_ISF_SB_EEEEEaSI_aSI_NS1B_6fusion15FusionCallbacksIS1F_NS1J_17LinearCombinationIaiaiLNS_15FloatRoundStyleE2EEESH_S1I_JEEENS4_5SM1004TMEM4LOAD26SM100_TMEM_LOAD_32dp32b16xESY_NSZ_INS10_ILi0ELi4ELi3EEES13_NSR_INS5_IJS14_NSA_ILi16EEEEEENS5_IJS1U_SB_EEEEEEENS4_39AutoVectorizingCopyWithAssumedAlignmentILi128EEENS4_14SM90_TMA_STOREES1Y_S20_S20_EEEvvEEEEvNT_6ParamsE,"ax",@progbits
	.align	128
.text._ZN7cutlass13device_kernelINS_4gemm6kernel13GemmUniversalIN4cute5tupleIJiiiiEEENS1_10collective13CollectiveMmaINS1_35MainloopSm100TmaUmmaWarpSpecializedILi31ELi2ELi4ENS5_IJNS4_1CILi1EEESB_SB_EEEEENS5_IJNSA_ILi128EEENSA_ILi80EEENSA_ILi32EEEEEEaNS5_IJlSB_lEEEaSI_NS4_8TiledMMAINS4_8MMA_AtomIJNS4_15SM100_MMA_S8_SSIaaiLi128ELi80ELNS4_4UMMA5MajorE0ELSN_0ELNSM_8SaturateE0EEEEEENS4_6LayoutISC_NS5_IJNSA_ILi0EEESS_SS_EEEEENS5_IJNS4_10UnderscoreESV_SV_EEEEENS4_13SM90_TMA_LOADENS4_14ComposedLayoutINS4_7SwizzleILi1ELi4ELi3EEENS4_18smem_ptr_flag_bitsILi8EEENSR_INS5_IJNSA_ILi8EEESG_EEENS5_IJSG_SB_EEEEEEEvNS4_8identityESY_S18_vS19_EENS_8epilogue10collective18CollectiveEpilogueINS1B_23Sm100TmaWarpSpecializedILi1ELi1ELi80ELb0ELb0EEEJSH_NS5_IJNSR_ISE_SB_EENSR_ISF_SB_EEEEEaSI_aSI_NS1B_6fusion15FusionCallbacksIS1F_NS1J_17LinearCombinationIaiaiLNS_15FloatRoundStyleE2EEESH_S1I_JEEENS4_5SM1004TMEM4LOAD26SM100_TMEM_LOAD_32dp32b16xESY_NSZ_INS10_ILi0ELi4ELi3EEES13_NSR_INS5_IJS14_NSA_ILi16EEEEEENS5_IJS1U_SB_EEEEEEENS4_39AutoVectorizingCopyWithAssumedAlignmentILi128EEENS4_14SM90_TMA_STOREES1Y_S20_S20_EEEvvEEEEvNT_6ParamsE:
        .type           _ZN7cutlass13device_kernelINS_4gemm6kernel13GemmUniversalIN4cute5tupleIJiiiiEEENS1_10collective13CollectiveMmaINS1_35MainloopSm100TmaUmmaWarpSpecializedILi31ELi2ELi4ENS5_IJNS4_1CILi1EEESB_SB_EEEEENS5_IJNSA_ILi128EEENSA_ILi80EEENSA_ILi32EEEEEEaNS5_IJlSB_lEEEaSI_NS4_8TiledMMAINS4_8MMA_AtomIJNS4_15SM100_MMA_S8_SSIaaiLi128ELi80ELNS4_4UMMA5MajorE0ELSN_0ELNSM_8SaturateE0EEEEEENS4_6LayoutISC_NS5_IJNSA_ILi0EEESS_SS_EEEEENS5_IJNS4_10UnderscoreESV_SV_EEEEENS4_13SM90_TMA_LOADENS4_14ComposedLayoutINS4_7SwizzleILi1ELi4ELi3EEENS4_18smem_ptr_flag_bitsILi8EEENSR_INS5_IJNSA_ILi8EEESG_EEENS5_IJSG_SB_EEEEEEEvNS4_8identityESY_S18_vS19_EENS_8epilogue10collective18CollectiveEpilogueINS1B_23Sm100TmaWarpSpecializedILi1ELi1ELi80ELb0ELb0EEEJSH_NS5_IJNSR_ISE_SB_EENSR_ISF_SB_EEEEEaSI_aSI_NS1B_6fusion15FusionCallbacksIS1F_NS1J_17LinearCombinationIaiaiLNS_15FloatRoundStyleE2EEESH_S1I_JEEENS4_5SM1004TMEM4LOAD26SM100_TMEM_LOAD_32dp32b16xESY_NSZ_INS10_ILi0ELi4ELi3EEES13_NSR_INS5_IJS14_NSA_ILi16EEEEEENS5_IJS1U_SB_EEEEEEENS4_39AutoVectorizingCopyWithAssumedAlignmentILi128EEENS4_14SM90_TMA_STOREES1Y_S20_S20_EEEvvEEEEvNT_6ParamsE,@function
        .size           _ZN7cutlass13device_kernelINS_4gemm6kernel13GemmUniversalIN4cute5tupleIJiiiiEEENS1_10collective13CollectiveMmaINS1_35MainloopSm100TmaUmmaWarpSpecializedILi31ELi2ELi4ENS5_IJNS4_1CILi1EEESB_SB_EEEEENS5_IJNSA_ILi128EEENSA_ILi80EEENSA_ILi32EEEEEEaNS5_IJlSB_lEEEaSI_NS4_8TiledMMAINS4_8MMA_AtomIJNS4_15SM100_MMA_S8_SSIaaiLi128ELi80ELNS4_4UMMA5MajorE0ELSN_0ELNSM_8SaturateE0EEEEEENS4_6LayoutISC_NS5_IJNSA_ILi0EEESS_SS_EEEEENS5_IJNS4_10UnderscoreESV_SV_EEEEENS4_13SM90_TMA_LOADENS4_14ComposedLayoutINS4_7SwizzleILi1ELi4ELi3EEENS4_18smem_ptr_flag_bitsILi8EEENSR_INS5_IJNSA_ILi8EEESG_EEENS5_IJSG_SB_EEEEEEEvNS4_8identityESY_S18_vS19_EENS_8epilogue10collective18CollectiveEpilogueINS1B_23Sm100TmaWarpSpecializedILi1ELi1ELi80ELb0ELb0EEEJSH_NS5_IJNSR_ISE_SB_EENSR_ISF_SB_EEEEEaSI_aSI_NS1B_6fusion15FusionCallbacksIS1F_NS1J_17LinearCombinationIaiaiLNS_15FloatRoundStyleE2EEESH_S1I_JEEENS4_5SM1004TMEM4LOAD26SM100_TMEM_LOAD_32dp32b16xESY_NSZ_INS10_ILi0ELi4ELi3EEES13_NSR_INS5_IJS14_NSA_ILi16EEEEEENS5_IJS1U_SB_EEEEEEENS4_39AutoVectorizingCopyWithAssumedAlignmentILi128EEENS4_14SM90_TMA_STOREES1Y_S20_S20_EEEvvEEEEvNT_6ParamsE,(.L_x_211 - _ZN7cutlass13device_kernelINS_4gemm6kernel13GemmUniversalIN4cute5tupleIJiiiiEEENS1_10collective13CollectiveMmaINS1_35MainloopSm100TmaUmmaWarpSpecializedILi31ELi2ELi4ENS5_IJNS4_1CILi1EEESB_SB_EEEEENS5_IJNSA_ILi128EEENSA_ILi80EEENSA_ILi32EEEEEEaNS5_IJlSB_lEEEaSI_NS4_8TiledMMAINS4_8MMA_AtomIJNS4_15SM100_MMA_S8_SSIaaiLi128ELi80ELNS4_4UMMA5MajorE0ELSN_0ELNSM_8SaturateE0EEEEEENS4_6LayoutISC_NS5_IJNSA_ILi0EEESS_SS_EEEEENS5_IJNS4_10UnderscoreESV_SV_EEEEENS4_13SM90_TMA_LOADENS4_14ComposedLayoutINS4_7SwizzleILi1ELi4ELi3EEENS4_18smem_ptr_flag_bitsILi8EEENSR_INS5_IJNSA_ILi8EEESG_EEENS5_IJSG_SB_EEEEEEEvNS4_8identityESY_S18_vS19_EENS_8epilogue10collective18CollectiveEpilogueINS1B_23Sm100TmaWarpSpecializedILi1ELi1ELi80ELb0ELb0EEEJSH_NS5_IJNSR_ISE_SB_EENSR_ISF_SB_EEEEEaSI_aSI_NS1B_6fusion15FusionCallbacksIS1F_NS1J_17LinearCombinationIaiaiLNS_15FloatRoundStyleE2EEESH_S1I_JEEENS4_5SM1004TMEM4LOAD26SM100_TMEM_LOAD_32dp32b16xESY_NSZ_INS10_ILi0ELi4ELi3EEES13_NSR_INS5_IJS14_NSA_ILi16EEEEEENS5_IJS1U_SB_EEEEEEENS4_39AutoVectorizingCopyWithAssumedAlignmentILi128EEENS4_14SM90_TMA_STOREES1Y_S20_S20_EEEvvEEEEvNT_6ParamsE)
        .other          _ZN7cutlass13device_kernelINS_4gemm6kernel13GemmUniversalIN4cute5tupleIJiiiiEEENS1_10collective13CollectiveMmaINS1_35MainloopSm100TmaUmmaWarpSpecializedILi31ELi2ELi4ENS5_IJNS4_1CILi1EEESB_SB_EEEEENS5_IJNSA_ILi128EEENSA_ILi80EEENSA_ILi32EEEEEEaNS5_IJlSB_lEEEaSI_NS4_8TiledMMAINS4_8MMA_AtomIJNS4_15SM100_MMA_S8_SSIaaiLi128ELi80ELNS4_4UMMA5MajorE0ELSN_0ELNSM_8SaturateE0EEEEEENS4_6LayoutISC_NS5_IJNSA_ILi0EEESS_SS_EEEEENS5_IJNS4_10UnderscoreESV_SV_EEEEENS4_13SM90_TMA_LOADENS4_14ComposedLayoutINS4_7SwizzleILi1ELi4ELi3EEENS4_18smem_ptr_flag_bitsILi8EEENSR_INS5_IJNSA_ILi8EEESG_EEENS5_IJSG_SB_EEEEEEEvNS4_8identityESY_S18_vS19_EENS_8epilogue10collective18CollectiveEpilogueINS1B_23Sm100TmaWarpSpecializedILi1ELi1ELi80ELb0ELb0EEEJSH_NS5_IJNSR_ISE_SB_EENSR_ISF_SB_EEEEEaSI_aSI_NS1B_6fusion15FusionCallbacksIS1F_NS1J_17LinearCombinationIaiaiLNS_15FloatRoundStyleE2EEESH_S1I_JEEENS4_5SM1004TMEM4LOAD26SM100_TMEM_LOAD_32dp32b16xESY_NSZ_INS10_ILi0ELi4ELi3EEES13_NSR_INS5_IJS14_NSA_ILi16EEEEEENS5_IJS1U_SB_EEEEEEENS4_39AutoVectorizingCopyWithAssumedAlignmentILi128EEENS4_14SM90_TMA_STOREES1Y_S20_S20_EEEvvEEEEvNT_6ParamsE,@"STO_CUDA_ENTRY STV_DEFAULT"
_ZN7cutlass13device_kernelINS_4gemm6kernel13GemmUniversalIN4cute5tupleIJiiiiEEENS1_10collective13CollectiveMmaINS1_35MainloopSm100TmaUmmaWarpSpecializedILi31ELi2ELi4ENS5_IJNS4_1CILi1EEESB_SB_EEEEENS5_IJNSA_ILi128EEENSA_ILi80EEENSA_ILi32EEEEEEaNS5_IJlSB_lEEEaSI_NS4_8TiledMMAINS4_8MMA_AtomIJNS4_15SM100_MMA_S8_SSIaaiLi128ELi80ELNS4_4UMMA5MajorE0ELSN_0ELNSM_8SaturateE0EEEEEENS4_6LayoutISC_NS5_IJNSA_ILi0EEESS_SS_EEEEENS5_IJNS4_10UnderscoreESV_SV_EEEEENS4_13SM90_TMA_LOADENS4_14ComposedLayoutINS4_7SwizzleILi1ELi4ELi3EEENS4_18smem_ptr_flag_bitsILi8EEENSR_INS5_IJNSA_ILi8EEESG_EEENS5_IJSG_SB_EEEEEEEvNS4_8identityESY_S18_vS19_EENS_8epilogue10collective18CollectiveEpilogueINS1B_23Sm100TmaWarpSpecializedILi1ELi1ELi80ELb0ELb0EEEJSH_NS5_IJNSR_ISE_SB_EENSR_ISF_SB_EEEEEaSI_aSI_NS1B_6fusion15FusionCallbacksIS1F_NS1J_17LinearCombinationIaiaiLNS_15FloatRoundStyleE2EEESH_S1I_JEEENS4_5SM1004TMEM4LOAD26SM100_TMEM_LOAD_32dp32b16xESY_NSZ_INS10_ILi0ELi4ELi3EEES13_NSR_INS5_IJS14_NSA_ILi16EEEEEENS5_IJS1U_SB_EEEEEEENS4_39AutoVectorizingCopyWithAssumedAlignmentILi128EEENS4_14SM90_TMA_STOREES1Y_S20_S20_EEEvvEEEEvNT_6ParamsE:
[----:B------:R-:W1:Y:S01]  /*0000*/  LDC R1, c[0x0][0x37c] ;  /* 0x0000df00ff017b82 */ /* 0x000e620000000800 */
[----:B------:R-:W2:Y:S01]  /*0010*/  S2R R211, SR_TID.X ;  /* 0x0000000000d37919 */ /* 0x000ea20000002100 */
[----:B------:R-:W3:Y:S01]  /*0020*/  LDCU.64 UR4, c[0x0][0x890] ;  /* 0x00011200ff0477ac */ /* 0x000ee20008000a00 */
[----:B------:R-:W-:Y:S02]  /*0030*/  PRMT R200, RZ, 0x7610, R200 ;  /* 0x00007610ffc87816 */ /* 0x000fe400000000c8 */
[----:B------:R-:W-:Y:S01]  /*0040*/  ELECT P5, URZ, PT ;  /* 0x0000000000ff782f */ /* 0x000fe200038a0000 */
[----:B------:R-:W4:Y:S01]  /*0050*/  LDCU.64 UR46, c[0x0][0x358] ;  /* 0x00006b00ff2e77ac */ /* 0x000f220008000a00 */
[----:B---3--:R-:W-:-:S04]  /*0060*/  UISETP.NE.U32.AND UP0, UPT, UR4, URZ, UPT ;  /* 0x000000ff0400728c */ /* 0x008fc8000bf05070 */
[----:B------:R-:W-:Y:S01]  /*0070*/  UISETP.NE.AND.EX UP0, UPT, UR5, URZ, UPT, UP0 ;  /* 0x000000ff0500728c */ /* 0x000fe2000bf05300 */
[----:B--2---:R-:W-:-:S05]  /*0080*/  SHF.R.U32.HI R205, RZ, 0x5, R211 ;  /* 0x00000005ffcd7819 */ /* 0x004fca00000116d3 */
[----:B------:R-:W2:Y:S02]  /*0090*/  SHFL.IDX PT, R0, R205, RZ, 0x1f ;  /* 0x00001fffcd007589 */ /* 0x000ea400000e0000 */
[----:B--2---:R-:W-:Y:S01]  /*00a0*/  R2UR UR8, R0 ;  /* 0x00000000000872ca */ /* 0x004fe200000e0000 */
[----:B-1--4-:R-:W-:-:S14]  /*00b0*/  BRA.U UP0, `(.L_x_0) ;  /* 0x00000001002c7547 */ /* 0x012fdc000b800000 */
[----:B------:R-:W1:Y:S02]  /*00c0*/  LDCU.64 UR6, c[0x0][0x888] ;  /* 0x00011100ff0677ac */ /* 0x000e640008000a00 */
[----:B-1----:R-:W-:-:S04]  /*00d0*/  UISETP.NE.U32.AND UP0, UPT, UR6, URZ, UPT ;  /* 0x000000ff0600728c */ /* 0x002fc8000bf05070 */
[----:B------:R-:W-:-:S09]  /*00e0*/  UISETP.NE.AND.EX UP0, UPT, UR7, URZ, UPT, UP0 ;  /* 0x000000ff0700728c */ /* 0x000fd2000bf05300 */
[----:B------:R-:W-:Y:S05]  /*00f0*/  BRA.U !UP0, `(.L_x_1) ;  /* 0x0000000108147547 */ /* 0x000fea000b800000 */
[----:B------:R-:W1:Y:S02]  /*0100*/  LDC.64 R2, c[0x0][0x888] ;  /* 0x00022200ff027b82 */ /* 0x000e640000000a00 */
[----:B-1----:R-:W2:Y:S01]  /*0110*/  LDG.E R0, desc[UR46][R2.64] ;  /* 0x0000002e02007981 */ /* 0x002ea2000c1e1900 */
[----:B------:R-:W-:Y:S01]  /*0120*/  HFMA2 R200, -RZ, RZ, 0, 5.9604644775390625e-08 ;  /* 0x00000001ffc87431 */ /* 0x000fe200000001ff */
[----:B--2---:R-:W-:Y:S01]  /*0130*/  R2UR UR38, R0 ;  /* 0x00000000002672ca */ /* 0x004fe200000e0000 */
[----:B------:R-:W-:Y:S05]  /*0140*/  BRA `(.L_x_0) ;  /* 0x0000000000087947 */ /* 0x000fea0003800000 */
.L_x_1:
[----:B------:R-:W-:Y:S01]  /*0150*/  HFMA2 R200, -RZ, RZ, 0, 5.9604644775390625e-08 ;  /* 0x00000001ffc87431 */ /* 0x000fe200000001ff */
[----:B------:R-:W1:Y:S02]  /*0160*/  LDCU UR38, c[0x0][0x880] ;  /* 0x00011000ff2677ac */ /* 0x000e640008000800 */
.L_x_0:
[----:B------:R-:W2:Y:S02]  /*0170*/  LDCU.64 UR6, c[0x0][0x8b0] ;  /* 0x00011600ff0677ac */ /* 0x000ea40008000a00 */
[----:B--2---:R-:W-:-:S04]  /*0180*/  UISETP.NE.U32.AND UP0, UPT, UR6, URZ, UPT ;  /* 0x000000ff0600728c */ /* 0x004fc8000bf05070 */
[----:B------:R-:W-:-:S09]  /*0190*/  UISETP.NE.AND.EX UP0, UPT, UR7, URZ, UPT, UP0 ;  /* 0x000000ff0700728c */ /* 0x000fd2000bf05300 */
[----:B------:R-:W-:Y:S05]  /*01a0*/  BRA.U UP0, `(.L_x_2) ;  /* 0x0000000100207547 */ /* 0x000fea000b800000 */
[----:B------:R-:W2:Y:S02]  /*01b0*/  LDCU.64 UR6, c[0x0][0x8a8] ;  /* 0x00011500ff0677ac */ /* 0x000ea40008000a00 */
[----:B--2---:R-:W-:-:S04]  /*01c0*/  UISETP.NE.U32.AND UP0, UPT, UR6, URZ, UPT ;  /* 0x000000ff0600728c */ /* 0x004fc8000bf05070 */
[----:B------:R-:W-:-:S09]  /*01d0*/  UISETP.NE.AND.EX UP0, UPT, UR7, URZ, UPT, UP0 ;  /* 0x000000ff0700728c */ /* 0x000fd2000bf05300 */
[----:B------:R-:W-:Y:S05]  /*01e0*/  BRA.U !UP0, `(.L_x_3) ;  /* 0x00000001080c7547 */ /* 0x000fea000b800000 */
[----:B------:R-:W2:Y:S02]  /*01f0*/  LDC.64 R96, c[0x0][0x8a8] ;  /* 0x00022a00ff607b82 */ /* 0x000ea40000000a00 */
[----:B--2---:R2:W5:Y:S01]  /*0200*/  LDG.E R96, desc[UR46][R96.64] ;  /* 0x0000002e60607981 */ /* 0x004562000c1e1900 */
[----:B------:R-:W-:Y:S05]  /*0210*/  BRA `(.L_x_2) ;  /* 0x0000000000047947 */ /* 0x000fea0003800000 */
.L_x_3:
[----:B------:R-:W3:Y:S02]  /*0220*/  LDC R96, c[0x0][0x8a0] ;  /* 0x00022800ff607b82 */ /* 0x000ee40000000800 */
.L_x_2:
[----:B------:R-:W-:Y:S01]  /*0230*/  IMAD.U32 R0, RZ, RZ, UR8 ;  /* 0x00000008ff007e24 */ /* 0x000fe2000f8e00ff */
[----:B------:R-:W-:Y:S04]  /*0240*/  BSSY.RECONVERGENT B0, `(.L_x_4) ;  /* 0x000000c000007945 */ /* 0x000fe80003800200 */
[C---:B------:R-:W-:Y:S02]  /*0250*/  ISETP.NE.OR P1, PT, R0.reuse, 0x1, !P5 ;  /* 0x000000010000780c */ /* 0x040fe40006f25670 */
[----:B------:R-:W-:-:S11]  /*0260*/  ISETP.NE.OR P0, PT, R0, 0x3, !P5 ;  /* 0x000000030000780c */ /* 0x000fd60006f05670 */
[----:B------:R-:W-:Y:S05]  /*0270*/  @P1 BRA `(.L_x_5) ;  /* 0x0000000000201947 */ /* 0x000fea0003800000 */
[----:B------:R-:W4:Y:S02]  /*0280*/  LDCU.64 UR6, c[0x0][0x348] ;  /* 0x00006900ff0677ac */ /* 0x000f240008000a00 */
[----:B----4-:R-:W-:Y:S02]  /*0290*/  UIADD3 UR10, UP1, UPT, UR6, 0x80, URZ ;  /* 0x00000080060a7890 */ /* 0x010fe4000ff3e0ff */
[----:B------:R-:W-:Y:S02]  /*02a0*/  UIADD3 UR6, UP0, UPT, UR6, 0x180, URZ ;  /* 0x0000018006067890 */ /* 0x000fe4000ff1e0ff */
[----:B------:R-:W-:Y:S02]  /*02b0*/  UIADD3.X UR11, UPT, UPT, URZ, UR7, URZ, UP1, !UPT ;  /* 0x00000007ff0b7290 */ /* 0x000fe40008ffe4ff */
[----:B------:R-:W-:-:S07]  /*02c0*/  UIADD3.X UR7, UPT, UPT, URZ, UR7, URZ, UP0, !UPT ;  /* 0x00000007ff077290 */ /* 0x000fce00087fe4ff */
[----:B------:R4:W-:Y:S02]  /*02d0*/  UTMACCTL.PF [UR10] ;  /* 0x000000000a0079b9 */ /* 0x0009e40008040000 */
[----:B------:R4:W-:Y:S02]  /*02e0*/  UTMACCTL.PF [UR6] ;  /* 0x00000000060079b9 */ /* 0x0009e40008040000 */
[----:B----4-:R-:W-:Y:S01]  /*02f0*/  NOP ;  /* 0x0000000000007918 */ /* 0x010fe20000000000 */
.L_x_5:
[----:B-1----:R-:W-:Y:S05]  /*0300*/  BSYNC.RECONVERGENT B0 ;  /* 0x0000000000007941 */ /* 0x002fea0003800200 */
.L_x_4:
[----:B------:R-:W-:Y:S04]  /*0310*/  BSSY.RECONVERGENT B0, `(.L_x_6) ;  /* 0x000000a000007945 */ /* 0x000fe80003800200 */
[----:B------:R-:W-:Y:S05]  /*0320*/  @P0 BRA `(.L_x_7) ;  /* 0x0000000000200947 */ /* 0x000fea0003800000 */
[----:B------:R-:W1:Y:S02]  /*0330*/  LDCU.64 UR6, c[0x0][0x348] ;  /* 0x00006900ff0677ac */ /* 0x000e640008000a00 */
[----:B-1----:R-:W-:Y:S02]  /*0340*/  UIADD3 UR10, UP1, UPT, UR6, 0x580, URZ ;  /* 0x00000580060a7890 */ /* 0x002fe4000ff3e0ff */
[----:B------:R-:W-:Y:S02]  /*0350*/  UIADD3 UR6, UP0, UPT, UR6, 0x680, URZ ;  /* 0x0000068006067890 */ /* 0x000fe4000ff1e0ff */
[----:B------:R-:W-:Y:S02]  /*0360*/  UIADD3.X UR11, UPT, UPT, URZ, UR7, URZ, UP1, !UPT ;  /* 0x00000007ff0b7290 */ /* 0x000fe40008ffe4ff */
[----:B------:R-:W-:-:S07]  /*0370*/  UIADD3.X UR7, UPT, UPT, URZ, UR7, URZ, UP0, !UPT ;  /* 0x00000007ff077290 */ /* 0x000fce00087fe4ff */
[----:B------:R1:W-:Y:S02]  /*0380*/  UTMACCTL.PF [UR10] ;  /* 0x000000000a0079b9 */ /* 0x0003e40008040000 */
[----:B------:R1:W-:Y:S02]  /*0390*/  UTMACCTL.PF [UR6] ;  /* 0x00000000060079b9 */ /* 0x0003e40008040000 */
[----:B-1----:R-:W-:Y:S01]  /*03a0*/  NOP ;  /* 0x0000000000007918 */ /* 0x002fe20000000000 */
.L_x_7:
[----:B------:R-:W-:Y:S05]  /*03b0*/  BSYNC.RECONVERGENT B0 ;  /* 0x0000000000007941 */ /* 0x000fea0003800200 */
.L_x_6:
[----:B------:R-:W1:Y:S01]  /*03c0*/  LDCU.64 UR6, c[0x0][0x888] ;  /* 0x00011100ff0677ac */ /* 0x000e620008000a00 */
[----:B------:R-:W-:Y:S02]  /*03d0*/  UISETP.EQ.U32.AND UP1, UPT, UR4, URZ, UPT ;  /* 0x000000ff0400728c */ /* 0x000fe4000bf22070 */
[----:B------:R-:W-:Y:S02]  /*03e0*/  UPLOP3.LUT UP2, UPT, UPT, UPT, UPT, 0x80, 0x8 ;  /* 0x000000000008789c */ /* 0x000fe40003f4f070 */
[----:B-1----:R-:W-:-:S04]  /*03f0*/  UISETP.NE.U32.AND UP0, UPT, UR6, URZ, UPT ;  /* 0x000000ff0600728c */ /* 0x002fc8000bf05070 */
[----:B------:R-:W-:-:S04]  /*0400*/  UISETP.NE.AND.EX UP0, UPT, UR7, URZ, UPT, UP0 ;  /* 0x000000ff0700728c */ /* 0x000fc8000bf05300 */
[----:B------:R-:W-:-:S04]  /*0410*/  UISETP.EQ.OR.EX UP3, UPT, UR5, URZ, !UP0, UP1 ;  /* 0x000000ff0500728c */ /* 0x000fc8000c762710 */
[----:B------:R-:W-:-:S05]  /*0420*/  UP2UR UR45, UPR, URZ, 0x8 ;  /* 0x00000008ff2d7883 */ /* 0x000fca0008000000 */
[----:B------:R-:W-:Y:S07]  /*0430*/  BRA.U !UP3, `(.L_x_8) ;  /* 0x000000010b1c7547 */ /* 0x000fee000b800000 */
[----:B------:R-:W-:Y:S02]  /*0440*/  UISETP.NE.U32.AND UP2, UPT, UR4, URZ, UPT ;  /* 0x000000ff0400728c */ /* 0x000fe4000bf45070 */
[----:B------:R-:W-:Y:S02]  /*0450*/  UISETP.NE.AND UP1, UPT, UR38, URZ, UPT ;  /* 0x000000ff2600728c */ /* 0x000fe4000bf25270 */
[----:B------:R-:W-:Y:S02]  /*0460*/  UISETP.NE.AND.EX UP2, UPT, UR5, URZ, UPT, UP2 ;  /* 0x000000ff0500728c */ /* 0x000fe4000bf45320 */
[----:B------:R-:W-:-:S09]  /*0470*/  USEL UR4, URZ, 0xffffffff, UP0 ;  /* 0xffffffffff047887 */ /* 0x000fd20008000000 */
[----:B------:R-:W-:-:S04]  /*0480*/  @!UP2 USEL UR4, URZ, 0xffffffff, UP1 ;  /* 0xffffffffff04a887 */ /* 0x000fc80008800000 */
[----:B------:R-:W-:-:S04]  /*0490*/  ULOP3.LUT UR4, UR4, 0x1, URZ, 0xc0, !UPT ;  /* 0x0000000104047892 */ /* 0x000fc8000f8ec0ff */
[----:B------:R-:W-:-:S11]  /*04a0*/  UISETP.NE.U32.AND UP2, UPT, UR4, 0x1, UPT ;  /* 0x000000010400788c */ /* 0x000fd6000bf45070 */
.L_x_8:
[----:B------:R-:W1:Y:S01]  /*04b0*/  SHFL.IDX PT, R2, R205, RZ, 0x1f ;  /* 0x00001fffcd027589 */ /* 0x000e6200000e0000 */
[----:B------:R-:W-:-:S04]  /*04c0*/  UISETP.NE.AND UP1, UPT, UR8, 0x2, UPT ;  /* 0x000000020800788c */ /* 0x000fc8000bf25270 */
[----:B------:R-:W-:Y:S01]  /*04d0*/  USEL UR6, URZ, 0x1, UP1 ;  /* 0x00000001ff067887 */ /* 0x000fe20008800000 */
[----:B-1----:R-:W-:-:S13]  /*04e0*/  ISETP.NE.AND P0, PT, R2, RZ, PT ;  /* 0x000000ff0200720c */ /* 0x002fda0003f05270 */
[----:B------:R-:W-:Y:S05]  /*04f0*/  @P0 BRA `(.L_x_9) ;  /* 0x00000004002c0947 */ /* 0x000fea0003800000 */
[----:B------:R-:W-:Y:S01]  /*0500*/  ELECT P0, URZ, PT ;  /* 0x0000000000ff782f */ /* 0x000fe20003800000 */
[----:B------:R-:W-:-:S12]  /*0510*/  BSSY.RECONVERGENT B0, `(.L_x_9) ;  /* 0x0000049000007945 */ /* 0x000fd80003800200 */
[----:B------:R-:W-:Y:S05]  /*0520*/  @!P0 BRA `(.L_x_10) ;  /* 0x00000004001c8947 */ /* 0x000fea0003800000 */
[----:B------:R-:W1:Y:S01]  /*0530*/  S2UR UR5, SR_CgaCtaId ;  /* 0x00000000000579c3 */ /* 0x000e620000008800 */
[----:B------:R-:W-:Y:S01]  /*0540*/  UMOV UR7, 0x400 ;  /* 0x0000040000077882 */ /* 0x000fe20000000000 */
[----:B------:R-:W-:Y:S02]  /*0550*/  UMOV UR4, 0x1 ;  /* 0x0000000100047882 */ /* 0x000fe40000000000 */
[----:B------:R-:W-:-:S04]  /*0560*/  UIADD3 UR10, UPT, UPT, -UR4, 0x100000, URZ ;  /* 0x00100000040a7890 */ /* 0x000fc8000fffe1ff */
[----:B------:R-:W-:Y:S02]  /*0570*/  USHF.L.U32 UR11, UR10, 0xb, URZ ;  /* 0x0000000b0a0b7899 */ /* 0x000fe400080006ff */
[----:B------:R-:W-:Y:S02]  /*0580*/  USHF.L.U32 UR10, UR10, 0x1, URZ ;  /* 0x000000010a0a7899 */ /* 0x000fe400080006ff */
[----:B-1----:R-:W-:Y:S01]  /*0590*/  ULEA UR5, UR5, UR7, 0x18 ;  /* 0x0000000705057291 */ /* 0x002fe2000f8ec0ff */
[----:B------:R-:W1:Y:S11]  /*05a0*/  FENCE.VIEW.ASYNC.S ;  /* 0x00000000000073c6 */ /* 0x000e760000000000 */
[----:B-1----:R1:W4:Y:S01]  /*05b0*/  SYNCS.EXCH.64 URZ, [UR5], UR10 ;  /* 0x0000000a05ff75b2 */ /* 0x0023220008000100 */
[----:B------:R1:W1:Y:S01]  /*05c0*/  SYNCS.EXCH.64 URZ, [UR5+0xf8], UR10 ;  /* 0x0000f80a05ff75b2 */ /* 0x0002620008000100 */
        /* <DEDUP_REMOVED lines=60> */
[----:B----4-:R-:W-:Y:S01]  /*0990*/  NOP ;  /* 0x0000000000007918 */ /* 0x010fe20000000000 */
.L_x_10:
[----:B-1----:R-:W-:Y:S05]  /*09a0*/  BSYNC.RECONVERGENT B0 ;  /* 0x0000000000007941 */ /* 0x002fea0003800200 */
.L_x_9:
[----:B------:R-:W1:Y:S01]  /*09b0*/  SHFL.IDX PT, R2, R205, RZ, 0x1f ;  /* 0x00001fffcd027589 */ /* 0x000e6200000e0000 */
[----:B------:R-:W-:Y:S01]  /*09c0*/  NOP ;  /* 0x0000000000007918 */ /* 0x000fe20000000000 */
[----:B-1----:R-:W-:-:S13]  /*09d0*/  ISETP.NE.AND P0, PT, R2, 0x1, PT ;  /* 0x000000010200780c */ /* 0x002fda0003f05270 */
[----:B------:R-:W-:Y:S05]  /*09e0*/  @P0 BRA `(.L_x_11) ;  /* 0x0000000000400947 */ /* 0x000fea0003800000 */
[----:B------:R-:W1:Y:S01]  /*09f0*/  S2UR UR7, SR_CgaCtaId ;  /* 0x00000000000779c3 */ /* 0x000e620000008800 */
[----:B------:R-:W-:Y:S01]  /*0a00*/  UMOV UR9, 0x400 ;  /* 0x0000040000097882 */ /* 0x000fe20000000000 */
[----:B------:R-:W-:Y:S01]  /*0a10*/  UMOV UR5, 0x20 ;  /* 0x0000002000057882 */ /* 0x000fe20000000000 */
[----:B------:R-:W-:Y:S01]  /*0a20*/  UMOV UR4, 0x80 ;  /* 0x0000008000047882 */ /* 0x000fe20000000000 */
[----:B------:R-:W-:-:S04]  /*0a30*/  UIADD3 UR10, UPT, UPT, -UR5, 0x100000, URZ ;  /* 0x00100000050a7890 */ /* 0x000fc8000fffe1ff */
[----:B------:R-:W-:Y:S02]  /*0a40*/  USHF.L.U32 UR11, UR10, 0xb, URZ ;  /* 0x0000000b0a0b7899 */ /* 0x000fe400080006ff */
[----:B------:R-:W-:Y:S02]  /*0a50*/  USHF.L.U32 UR10, UR10, 0x1, URZ ;  /* 0x000000010a0a7899 */ /* 0x000fe400080006ff */
[----:B------:R-:W-:-:S04]  /*0a60*/  UIADD3 UR4, UPT, UPT, -UR4, 0x100000, URZ ;  /* 0x0010000004047890 */ /* 0x000fc8000fffe1ff */
[----:B------:R-:W-:Y:S02]  /*0a70*/  USHF.L.U32 UR5, UR4, 0xb, URZ ;  /* 0x0000000b04057899 */ /* 0x000fe400080006ff */
[----:B------:R-:W-:Y:S01]  /*0a80*/  USHF.L.U32 UR4, UR4, 0x1, URZ ;  /* 0x0000000104047899 */ /* 0x000fe200080006ff */
[----:B------:R-:W-:Y:S01]  /*0a90*/  ELECT P0, URZ, PT ;  /* 0x0000000000ff782f */ /* 0x000fe20003800000 */
[----:B-1----:R-:W-:Y:S01]  /*0aa0*/  ULEA UR7, UR7, UR9, 0x18 ;  /* 0x0000000907077291 */ /* 0x002fe2000f8ec0ff */
[----:B------:R-:W1:Y:S11]  /*0ab0*/  FENCE.VIEW.ASYNC.S ;  /* 0x00000000000073c6 */ /* 0x000e760000000000 */
[----:B-1----:R1:W4:Y:S01]  /*0ac0*/  SYNCS.EXCH.64 URZ, [UR7+0x1f0], UR10 ;  /* 0x0001f00a07ff75b2 */ /* 0x0023220008000100 */
[----:B------:R1:W1:Y:S01]  /*0ad0*/  SYNCS.EXCH.64 URZ, [UR7+0x1f8], UR4 ;  /* 0x0001f80407ff75b2 */ /* 0x0002620008000100 */
[----:B------:R-:W-:Y:S01]  /*0ae0*/  NOP ;  /* 0x0000000000007918 */ /* 0x000fe20000000000 */
.L_x_11:
[----:B------:R-:W2:Y:S01]  /*0af0*/  SHFL.IDX PT, R2, R205, RZ, 0x1f ;  /* 0x00001fffcd027589 */ /* 0x000ea200000e0000 */
[----:B------:R-:W-:Y:S01]  /*0b00*/  NOP ;  /* 0x0000000000007918 */ /* 0x000fe20000000000 */
[----:B--2---:R-:W-:-:S13]  /*0b10*/  ISETP.NE.AND P0, PT, R2, 0x3, PT ;  /* 0x000000030200780c */ /* 0x004fda0003f05270 */
[----:B------:R-:W-:Y:S05]  /*0b20*/  @P0 BRA `(.L_x_12) ;  /* 0x0000000000300947 */ /* 0x000fea0003800000 */
[----:B-1----:R-:W1:Y:S01]  /*0b30*/  S2UR UR5, SR_CgaCtaId ;  /* 0x00000000000579c3 */ /* 0x002e620000008800 */
[----:B------:R-:W-:Y:S01]  /*0b40*/  UMOV UR7, 0x400 ;  /* 0x0000040000077882 */ /* 0x000fe20000000000 */
[----:B------:R-:W-:Y:S01]  /*0b50*/  UMOV UR4, 0x20 ;  /* 0x0000002000047882 */ /* 0x000fe20000000000 */
[----:B------:R-:W-:Y:S01]  /*0b60*/  ELECT P0, URZ, PT ;  /* 0x0000000000ff782f */ /* 0x000fe20003800000 */
[----:B------:R-:W-:-:S04]  /*0b70*/  UIADD3 UR10, UPT, UPT, -UR4, 0x100000, URZ ;  /* 0x00100000040a7890 */ /* 0x000fc8000fffe1ff */
[----:B------:R-:W-:Y:S02]  /*0b80*/  USHF.L.U32 UR11, UR10, 0xb, URZ ;  /* 0x0000000b0a0b7899 */ /* 0x000fe400080006ff */
[----:B------:R-:W-:Y:S02]  /*0b90*/  USHF.L.U32 UR10, UR10, 0x1, URZ ;  /* 0x000000010a0a7899 */ /* 0x000fe400080006ff */
[----:B-1----:R-:W-:Y:S01]  /*0ba0*/  ULEA UR5, UR5, UR7, 0x18 ;  /* 0x0000000705057291 */ /* 0x002fe2000f8ec0ff */
[----:B------:R-:W1:Y:S11]  /*0bb0*/  FENCE.VIEW.ASYNC.S ;  /* 0x00000000000073c6 */ /* 0x000e760000000000 */
[----:B-1----:R2:W1:Y:S01]  /*0bc0*/  SYNCS.EXCH.64 URZ, [UR5+0x200], UR10 ;  /* 0x0002000a05ff75b2 */ /* 0x0024620008000100 */
[----:B------:R2:W1:Y:S02]  /*0bd0*/  SYNCS.EXCH.64 URZ, [UR5+0x208], UR10 ;  /* 0x0002080a05ff75b2 */ /* 0x0004640008000100 */
[----:B--2---:R-:W-:Y:S01]  /*0be0*/  NOP ;  /* 0x0000000000007918 */ /* 0x004fe20000000000 */
.L_x_12:
[----:B------:R-:W2:Y:S01]  /*0bf0*/  SHFL.IDX PT, R2, R205, RZ, 0x1f ;  /* 0x00001fffcd027589 */ /* 0x000ea200000e0000 */
[----:B------:R-:W-:Y:S01]  /*0c00*/  NOP ;  /* 0x0000000000007918 */ /* 0x000fe20000000000 */
[----:B--2---:R-:W-:-:S13]  /*0c10*/  ISETP.NE.AND P0, PT, R2, 0x4, PT ;  /* 0x000000040200780c */ /* 0x004fda0003f05270 */
[----:B------:R-:W-:Y:S05]  /*0c20*/  @P0 BRA `(.L_x_13) ;  /* 0x00000000004c0947 */ /* 0x000fea0003800000 */
[----:B-1----:R-:W1:Y:S01]  /*0c30*/  S2UR UR5, SR_CgaCtaId ;  /* 0x00000000000579c3 */ /* 0x002e620000008800 */
[----:B------:R-:W-:Y:S01]  /*0c40*/  UMOV UR9, 0x100 ;  /* 0x0000010000097882 */ /* 0x000fe20000000000 */
[----:B------:R-:W-:Y:S01]  /*0c50*/  UMOV UR7, 0x400 ;  /* 0x0000040000077882 */ /* 0x000fe20000000000 */
[----:B------:R-:W-:Y:S01]  /*0c60*/  USEL UR9, UR9, 0xe0, UP2 ;  /* 0x000000e009097887 */ /* 0x000fe20009000000 */
[----:B------:R-:W-:Y:S01]  /*0c70*/  UMOV UR4, 0x1 ;  /* 0x0000000100047882 */ /* 0x000fe20000000000 */
[----:B------:R-:W-:Y:S01]  /*0c80*/  ELECT P0, URZ, PT ;  /* 0x0000000000ff782f */ /* 0x000fe20003800000 */
[----:B------:R-:W-:-:S04]  /*0c90*/  UIADD3 UR10, UPT, UPT, -UR4, 0x100000, URZ ;  /* 0x00100000040a7890 */ /* 0x000fc8000fffe1ff */
[----:B------:R-:W-:Y:S02]  /*0ca0*/  USHF.L.U32 UR11, UR10, 0xb, URZ ;  /* 0x0000000b0a0b7899 */ /* 0x000fe400080006ff */
[----:B------:R-:W-:Y:S02]  /*0cb0*/  USHF.L.U32 UR10, UR10, 0x1, URZ ;  /* 0x000000010a0a7899 */ /* 0x000fe400080006ff */
[----:B------:R-:W-:-:S04]  /*0cc0*/  UIADD3 UR12, UPT, UPT, -UR9, 0x100000, URZ ;  /* 0x00100000090c7890 */ /* 0x000fc8000fffe1ff */
[----:B------:R-:W-:Y:S02]  /*0cd0*/  USHF.L.U32 UR13, UR12, 0xb, URZ ;  /* 0x0000000b0c0d7899 */ /* 0x000fe400080006ff */
[----:B------:R-:W-:Y:S02]  /*0ce0*/  USHF.L.U32 UR12, UR12, 0x1, URZ ;  /* 0x000000010c0c7899 */ /* 0x000fe400080006ff */
[----:B-1----:R-:W-:Y:S01]  /*0cf0*/  ULEA UR5, UR5, UR7, 0x18 ;  /* 0x0000000705057291 */ /* 0x002fe2000f8ec0ff */
[----:B------:R-:W1:Y:S11]  /*0d00*/  FENCE.VIEW.ASYNC.S ;  /* 0x00000000000073c6 */ /* 0x000e760000000000 */
[----:B-1----:R2:W1:Y:S01]  /*0d10*/  SYNCS.EXCH.64 URZ, [UR5+0x210], UR10 ;  /* 0x0002100a05ff75b2 */ /* 0x0024620008000100 */
[----:B------:R2:W1:Y:S01]  /*0d20*/  SYNCS.EXCH.64 URZ, [UR5+0x220], UR12 ;  /* 0x0002200c05ff75b2 */ /* 0x0004620008000100 */
[----:B------:R2:W1:Y:S01]  /*0d30*/  SYNCS.EXCH.64 URZ, [UR5+0x218], UR10 ;  /* 0x0002180a05ff75b2 */ /* 0x0004620008000100 */
[----:B------:R2:W1:Y:S02]  /*0d40*/  SYNCS.EXCH.64 URZ, [UR5+0x228], UR12 ;  /* 0x0002280c05ff75b2 */ /* 0x0004640008000100 */
[----:B--2---:R-:W-:Y:S01]  /*0d50*/  NOP ;  /* 0x0000000000007918 */ /* 0x004fe20000000000 */
.L_x_13:
[----:B------:R-:W2:Y:S01]  /*0d60*/  SHFL.IDX PT, R2, R205, RZ, 0x1f ;  /* 0x00001fffcd027589 */ /* 0x000ea200000e0000 */
[----:B------:R-:W-:Y:S01]  /*0d70*/  NOP ;  /* 0x0000000000007918 */ /* 0x000fe20000000000 */
[----:B--2---:R-:W-:-:S13]  /*0d80*/  ISETP.NE.AND P0, PT, R2, 0x5, PT ;  /* 0x000000050200780c */ /* 0x004fda0003f05270 */
[----:B------:R-:W-:Y:S05]  /*0d90*/  @P0 BRA `(.L_x_14) ;  /* 0x0000000000580947 */ /* 0x000fea0003800000 */
[----:B-1----:R-:W1:Y:S01]  /*0da0*/  S2UR UR7, SR_CgaCtaId ;  /* 0x00000000000779c3 */ /* 0x002e620000008800 */
        /* <DEDUP_REMOVED lines=12> */
[----:B-1----:R2:W1:Y:S01]  /*0e70*/  SYNCS.EXCH.64 URZ, [UR7+0x230], UR10 ;  /* 0x0002300a07ff75b2 */ /* 0x0024620008000100 */
[----:B------:R2:W1:Y:S01]  /*0e80*/  SYNCS.EXCH.64 URZ, [UR7+0x250], UR4 ;  /* 0x0002500407ff75b2 */ /* 0x0004620008000100 */
[----:B------:R2:W1:Y:S01]  /*0e90*/  SYNCS.EXCH.64 URZ, [UR7+0x238], UR10 ;  /* 0x0002380a07ff75b2 */ /* 0x0004620008000100 */
[----:B------:R2:W1:Y:S01]  /*0ea0*/  SYNCS.EXCH.64 URZ, [UR7+0x258], UR4 ;  /* 0x0002580407ff75b2 */ /* 0x0004620008000100 */
[----:B------:R2:W1:Y:S01]  /*0eb0*/  SYNCS.EXCH.64 URZ, [UR7+0x240], UR10 ;  /* 0x0002400a07ff75b2 */ /* 0x0004620008000100 */
[----:B------:R2:W1:Y:S01]  /*0ec0*/  SYNCS.EXCH.64 URZ, [UR7+0x260], UR4 ;  /* 0x0002600407ff75b2 */ /* 0x0004620008000100 */
[----:B------:R2:W1:Y:S01]  /*0ed0*/  SYNCS.EXCH.64 URZ, [UR7+0x248], UR10 ;  /* 0x0002480a07ff75b2 */ /* 0x0004620008000100 */
[----:B------:R2:W1:Y:S02]  /*0ee0*/  SYNCS.EXCH.64 URZ, [UR7+0x268], UR4 ;  /* 0x0002680407ff75b2 */ /* 0x0004640008000100 */
[----:B--2---:R-:W-:Y:S01]  /*0ef0*/  NOP ;  /* 0x0000000000007918 */ /* 0x004fe20000000000 */
.L_x_14:
        /* <DEDUP_REMOVED lines=18> */
.L_x_15:
[----:B-1----:R-:W1:Y:S01]  /*1020*/  S2UR UR5, SR_CTAID.X ;  /* 0x00000000000579c3 */ /* 0x002e620000002500 */
[----:B------:R-:W-:-:S05]  /*1030*/  CS2R.32 R201, SR_CgaSize ;  /* 0x0000000000c97805 */ /* 0x000fca0000008a00 */
[----:B------:R-:W-:-:S05]  /*1040*/  IMAD R201, R201, -0xa0, RZ ;  /* 0xffffff60c9c97824 */ /* 0x000fca00078e02ff */
[----:B------:R-:W-:-:S14]  /*1050*/  R2UR UR9, R201 ;  /* 0x00000000c90972ca */ /* 0x000fdc00000e0000 */
[----:B------:R-:W2:Y:S01]  /*1060*/  LDCU UR9, c[0x0][UR9+0x2b0] ;  /* 0x00005600090977ac */ /* 0x000ea20008000800 */
[----:B------:R-:W-:Y:S01]  /*1070*/  NOP ;  /* 0x0000000000007918 */ /* 0x000fe20000000000 */
[----:B------:R-:W-:-:S05]  /*1080*/  CS2R.32 R201, SR_CgaSize ;  /* 0x0000000000c97805 */ /* 0x000fca0000008a00 */
[----:B------:R-:W-:-:S05]  /*1090*/  IMAD R201, R201, -0xa0, RZ ;  /* 0xffffff60c9c97824 */ /* 0x000fca00078e02ff */
[----:B------:R-:W-:-:S14]  /*10a0*/  R2UR UR7, R201 ;  /* 0x00000000c90772ca */ /* 0x000fdc00000e0000 */
[----:B------:R-:W3:Y:S01]  /*10b0*/  LDCU UR7, c[0x0][UR7+0x2b4] ;  /* 0x00005680070777ac */ /* 0x000ee20008000800 */
[----:B------:R-:W4:Y:S08]  /*10c0*/  S2UR UR4, SR_CTAID.Y ;  /* 0x00000000000479c3 */ /* 0x000f300000002600 */
[----:B------:R-:W3:Y:S01]  /*10d0*/  LDC R9, c[0x0][0xb24] ;  /* 0x0002c900ff097b82 */ /* 0x000ee20000000800 */
[----:B-1----:R-:W-:-:S02]  /*10e0*/  I2FP.F32.U32 R5, UR5 ;  /* 0x0000000500057c45 */ /* 0x002fc40008201000 */
[----:B------:R-:W-:-:S05]  /*10f0*/  CS2R.32 R3, SR_CgaSize ;  /* 0x0000000000037805 */ /* 0x000fca0000008a00 */
[----:B------:R-:W-:-:S06]  /*1100*/  IMAD R3, R3, -0xa0, RZ ;  /* 0xffffff6003037824 */ /* 0x000fcc00078e02ff */
[----:B------:R-:W1:Y:S01]  /*1110*/  LDC R3, c[0x0][R3+0x2a0] ;  /* 0x0000a80003037b82 */ /* 0x000e620000000800 */
[----:B------:R-:W-:Y:S01]  /*1120*/  MOV R201, UR5 ;  /* 0x0000000500c97c02 */ /* 0x000fe20008000f00 */
[----:B--2---:R-:W-:Y:S01]  /*1130*/  FMUL R5, R5, UR9 ;  /* 0x0000000905057c20 */ /* 0x004fe20008400000 */
[----:B----4-:R-:W-:Y:S02]  /*1140*/  I2FP.F32.U32 R4, UR4 ;  /* 0x0000000400047c45 */ /* 0x010fe40008201000 */
[----:B------:R-:W-:-:S05]  /*1150*/  CS2R.32 R2, SR_CgaSize ;  /* 0x0000000000027805 */ /* 0x000fca0000008a00 */
[----:B------:R-:W-:-:S06]  /*1160*/  IMAD R2, R2, -0xa0, RZ ;  /* 0xffffff6002027824 */ /* 0x000fcc00078e02ff */
[----:B------:R-:W2:Y:S01]  /*1170*/  LDC R2, c[0x0][R2+0x2a4] ;  /* 0x0000a90002027b82 */ /* 0x000ea20000000800 */
[----:B------:R-:W4:Y:S01]  /*1180*/  F2I.U32.TRUNC.NTZ R190, R5 ;  /* 0x0000000500be7305 */ /* 0x000f22000020f000 */
[----:B------:R-:W-:Y:S01]  /*1190*/  MOV R191, UR4 ;  /* 0x0000000400bf7c02 */ /* 0x000fe20008000f00 */
[----:B---3--:R-:W-:-:S05]  /*11a0*/  FMUL R4, R4, UR7 ;  /* 0x0000000704047c20 */ /* 0x008fca0008400000 */
[----:B------:R-:W-:Y:S01]  /*11b0*/  BAR.SYNC.DEFER_BLOCKING 0x0 ;  /* 0x0000000000007b1d */ /* 0x000fe20000010000 */
[----:B------:R-:W-:-:S05]  /*11c0*/  ISETP.GE.AND P0, PT, R9, 0x1, PT ;  /* 0x000000010900780c */ /* 0x000fca0003f06270 */
[----:B------:R-:W3:Y:S02]  /*11d0*/  F2I.U32.TRUNC.NTZ R179, R4 ;  /* 0x0000000400b37305 */ /* 0x000ee4000020f000 */
[----:B------:R-:W2:Y:S01]  /*11e0*/  S2UR UR36, SR_CTAID.Z ;  /* 0x00000000002479c3 */ /* 0x000ea20000002700 */
[----:B----4-:R-:W-:-:S05]  /*11f0*/  IADD3 R190, PT, PT, -R190, RZ, RZ ;  /* 0x000000ffbebe7210 */ /* 0x010fca0007ffe1ff */
[----:B-1----:R-:W-:Y:S01]  /*1200*/  IMAD R190, R3, R190, UR5 ;  /* 0x0000000503be7e24 */ /* 0x002fe2000f8e02be */
[----:B---3--:R-:W-:-:S05]  /*1210*/  IADD3 R179, PT, PT, -R179, RZ, RZ ;  /* 0x000000ffb3b37210 */ /* 0x008fca0007ffe1ff */
[----:B--2---:R-:W-:Y:S01]  /*1220*/  IMAD R179, R2, R179, UR4 ;  /* 0x0000000402b37e24 */ /* 0x004fe2000f8e02b3 */
[----:B------:R-:W-:Y:S06]  /*1230*/  @!P0 BRA `(.L_x_16) ;  /* 0x0000000000b88947 */ /* 0x000fec0003800000 */
[----:B------:R-:W1:Y:S01]  /*1240*/  LDC.64 R4, c[0x0][0xb18] ;  /* 0x0002c600ff047b82 */ /* 0x000e620000000a00 */
[----:B------:R-:W-:-:S07]  /*1250*/  ISETP.NE.AND P0, PT, R9, 0x1, PT ;  /* 0x000000010900780c */ /* 0x000fce0003f05270 */
[----:B------:R-:W2:Y:S08]  /*1260*/  LDC R10, c[0x0][0xb0c] ;  /* 0x0002c300ff0a7b82 */ /* 0x000eb00000000800 */
[----:B------:R-:W3:Y:S08]  /*1270*/  LDC R11, c[0x0][0x370] ;  /* 0x0000dc00ff0b7b82 */ /* 0x000ef00000000800 */
[----:B------:R-:W4:Y:S01]  /*1280*/  LDC R12, c[0x0][0x374] ;  /* 0x0000dd00ff0c7b82 */ /* 0x000f220000000800 */
[----:B-1----:R-:W-:-:S07]  /*1290*/  ISETP.NE.AND P1, PT, R4, 0x1, PT ;  /* 0x000000010400780c */ /* 0x002fce0003f25270 */
[----:B------:R-:W3:Y:S01]  /*12a0*/  LDC.64 R6, c[0x0][0xb10] ;  /* 0x0002c400ff067b82 */ /* 0x000ee20000000a00 */
[----:B--2---:R-:W-:-:S07]  /*12b0*/  ISETP.NE.AND P2, PT, R10, 0x1, PT ;  /* 0x000000010a00780c */ /* 0x004fce0003f45270 */
[----:B------:R-:W1:Y:S08]  /*12c0*/  LDC R8, c[0x0][0xb20] ;  /* 0x0002c800ff087b82 */ /* 0x000e700000000800 */
[----:B------:R-:W2:Y:S01]  /*12d0*/  LDC.64 R2, c[0x0][0xb28] ;  /* 0x0002ca00ff027b82 */ /* 0x000ea20000000a00 */
[----:B----4-:R-:W-:-:S04]  /*12e0*/  IMAD.HI.U32 R13, R12, R5, RZ ;  /* 0x000000050c0d7227 */ /* 0x010fc800078e00ff */
[----:B------:R-:W-:-:S04]  /*12f0*/  IMAD.HI.U32 R5, R191, R5, RZ ;  /* 0x00000005bf057227 */ /* 0x000fc800078e00ff */
[----:B---3--:R-:W-:-:S04]  /*1300*/  IMAD.HI.U32 R14, R11, R6, RZ ;  /* 0x000000060b0e7227 */ /* 0x008fc800078e00ff */
[----:B------:R-:W-:Y:S01]  /*1310*/  IMAD.HI.U32 R16, R201, R6, RZ ;  /* 0x00000006c9107227 */ /* 0x000fe200078e00ff */
[-C--:B------:R-:W-:Y:S02]  /*1320*/  @P2 SHF.R.U32.HI R11, RZ, R7.reuse, R14 ;  /* 0x00000007ff0b2219 */ /* 0x080fe4000001160e */
[-C--:B-1----:R-:W-:Y:S02]  /*1330*/  @P1 SHF.R.U32.HI R12, RZ, R8.reuse, R13 ;  /* 0x00000008ff0c1219 */ /* 0x082fe4000001160d */
[----:B------:R-:W-:Y:S02]  /*1340*/  SHF.R.U32.HI R8, RZ, R8, R5 ;  /* 0x00000008ff087219 */ /* 0x000fe40000011605 */
[----:B------:R-:W-:Y:S02]  /*1350*/  SHF.R.U32.HI R16, RZ, R7, R16 ;  /* 0x00000007ff107219 */ /* 0x000fe40000011610 */
[----:B------:R-:W-:Y:S01]  /*1360*/  SEL R5, R191, R8, !P1 ;  /* 0x00000008bf057207 */ /* 0x000fe20004800000 */
[----:B--2---:R-:W-:Y:S01]  /*1370*/  IMAD.HI.U32 R14, R12, R2, RZ ;  /* 0x000000020c0e7227 */ /* 0x004fe200078e00ff */
[----:B------:R-:W-:-:S03]  /*1380*/  SEL R7, R201, R16, !P2 ;  /* 0x00000010c9077207 */ /* 0x000fc60005000000 */
[----:B------:R-:W-:Y:S01]  /*1390*/  IMAD.HI.U32 R6, R11, R2, RZ ;  /* 0x000000020b067227 */ /* 0x000fe200078e00ff */
[----:B------:R-:W-:-:S04]  /*13a0*/  @P0 SHF.R.U32.HI R12, RZ, R3, R14 ;  /* 0x00000003ff0c0219 */ /* 0x000fc8000001160e */
[----:B------:R-:W-:Y:S01]  /*13b0*/  @P0 SHF.R.U32.HI R11, RZ, R3, R6 ;  /* 0x00000003ff0b0219 */ /* 0x000fe20000011606 */
[----:B------:R-:W-:-:S04]  /*13c0*/  IMAD R12, R12, R9, RZ ;  /* 0x000000090c0c7224 */ /* 0x000fc800078e02ff */
[----:B------:R-:W-:Y:S01]  /*13d0*/  IMAD R6, R11, R9, RZ ;  /* 0x000000090b067224 */ /* 0x000fe200078e02ff */
[----:B------:R-:W-:-:S04]  /*13e0*/  ISETP.GE.AND P1, PT, R5, R12, PT ;  /* 0x0000000c0500720c */ /* 0x000fc80003f26270 */
[----:B------:R-:W-:Y:S01]  /*13f0*/  ISETP.GE.OR P1, PT, R7, R6, P1 ;  /* 0x000000060700720c */ /* 0x000fe20000f26670 */
[----:B------:R-:W-:-:S05]  /*1400*/  IMAD.HI.U32 R6, R5, R2, RZ ;  /* 0x0000000205067227 */ /* 0x000fca00078e00ff */
[----:B------:R-:W-:-:S04]  /*1410*/  SHF.R.U32.HI R6, RZ, R3, R6 ;  /* 0x00000003ff067219 */ /* 0x000fc80000011606 */
[----:B------:R-:W-:-:S03]  /*1420*/  SEL R6, R5, R6, !P0 ;  /* 0x0000000605067207 */ /* 0x000fc60004000000 */
[----:B------:R-:W-:Y:S01]  /*1430*/  @!P1 IMAD.HI.U32 R8, R7, R2, RZ ;  /* 0x0000000207089227 */ /* 0x000fe200078e00ff */
[----:B------:R-:W-:-:S04]  /*1440*/  IADD3 R2, PT, PT, -R6, RZ, RZ ;  /* 0x000000ff06027210 */ /* 0x000fc80007ffe1ff */
[----:B------:R-:W-:Y:S01]  /*1450*/  @!P1 SHF.R.U32.HI R8, RZ, R3, R8 ;  /* 0x00000003ff089219 */ /* 0x000fe20000011608 */
[----:B------:R-:W-:-:S03]  /*1460*/  IMAD R2, R9, R2, R5 ;  /* 0x0000000209027224 */ /* 0x000fc600078e0205 */
[----:B------:R-:W-:Y:S02]  /*1470*/  @!P1 SEL R3, R7, R8, !P0 ;  /* 0x0000000807039207 */ /* 0x000fe40004000000 */
[----:B------:R-:W-:-:S03]  /*1480*/  IADD3 R8, PT, PT, -R5, RZ, RZ ;  /* 0x000000ff05087210 */ /* 0x000fc60007ffe1ff */
[--C-:B------:R-:W-:Y:S02]  /*1490*/  @!P1 IMAD.IADD R6, R6, 0x1, -R3.reuse ;  /* 0x0000000106069824 */ /* 0x100fe400078e0a03 */
[----:B------:R-:W-:Y:S01]  /*14a0*/  @!P1 IMAD R3, R2, R11, R3 ;  /* 0x0000000b02039224 */ /* 0x000fe200078e0203 */
[----:B------:R-:W-:Y:S01]  /*14b0*/  IADD3 R2, PT, PT, -R7, RZ, RZ ;  /* 0x000000ff07027210 */ /* 0x000fe20007ffe1ff */
[----:B------:R-:W-:Y:S02]  /*14c0*/  @!P1 IMAD R5, R6, R9, R7 ;  /* 0x0000000906059224 */ /* 0x000fe400078e0207 */
[----:B------:R-:W-:Y:S02]  /*14d0*/  IMAD R8, R4, R8, R191 ;  /* 0x0000000804087224 */ /* 0x000fe400078e02bf */
[----:B------:R-:W-:Y:S02]  /*14e0*/  @!P1 IMAD.MOV.U32 R7, RZ, RZ, R3 ;  /* 0x000000ffff079224 */ /* 0x000fe400078e0003 */
[----:B------:R-:W-:-:S02]  /*14f0*/  IMAD R2, R10, R2, R201 ;  /* 0x000000020a027224 */ /* 0x000fc400078e02c9 */
[----:B------:R-:W-:Y:S02]  /*1500*/  IMAD R191, R5, R4, R8 ;  /* 0x0000000405bf7224 */ /* 0x000fe400078e0208 */
[----:B------:R-:W-:Y:S02]  /*1510*/  IMAD R201, R7, R10, R2 ;  /* 0x0000000a07c97224 */ /* 0x000fe400078e0202 */
.L_x_16:
[----:B------:R-:W1:Y:S01]  /*1520*/  LDCU UR4, c[0x0][0xb30] ;  /* 0x00016600ff0477ac */ /* 0x000e620008000800 */
[----:B------:R-:W2:Y:S08]  /*1530*/  S2UR UR37, SR_CgaCtaId ;  /* 0x00000000002579c3 */ /* 0x000eb00000008800 */
[----:B------:R-:W3:Y:S01]  /*1540*/  LDC R92, c[0x0][0xb24] ;  /* 0x0002c900ff5c7b82 */ /* 0x000ee20000000800 */
[----:B-1----:R-:W-:-:S09]  /*1550*/  UISETP.NE.AND UP1, UPT, UR4, 0x1, UPT ;  /* 0x000000010400788c */ /* 0x002fd2000bf25270 */
[----:B--2---:R-:W-:Y:S05]  /*1560*/  BRA.U UP1, `(.L_x_17) ;  /* 0x0000000101407547 */ /* 0x004fea000b800000 */
[----:B------:R-:W1:Y:S08]  /*1570*/  LDC.64 R4, c[0x0][0xb10] ;  /* 0x0002c400ff047b82 */ /* 0x000e700000000a00 */
[----:B------:R-:W2:Y:S08]  /*1580*/  LDC.64 R2, c[0x0][0xb18] ;  /* 0x0002c600ff027b82 */ /* 0x000eb00000000a00 */
[----:B------:R-:W4:Y:S08]  /*1590*/  LDC R6, c[0x0][0xb20] ;  /* 0x0002c800ff067b82 */ /* 0x000f300000000800 */
[----:B------:R-:W3:Y:S01]  /*15a0*/  LDC R8, c[0x0][0xb0c] ;  /* 0x0002c300ff087b82 */ /* 0x000ee20000000800 */
[----:B-1----:R-:W-:-:S05]  /*15b0*/  IMAD.HI.U32 R4, R201, R4, RZ ;  /* 0x00000004c9047227 */ /* 0x002fca00078e00ff */
[----:B------:R-:W-:Y:S01]  /*15c0*/  SHF.R.U32.HI R4, RZ, R5, R4 ;  /* 0x00000005ff047219 */ /* 0x000fe20000011604 */
[----:B--2---:R-:W-:Y:S01]  /*15d0*/  IMAD.HI.U32 R3, R191, R3, RZ ;  /* 0x00000003bf037227 */ /* 0x004fe200078e00ff */
[----:B------:R-:W-:-:S04]  /*15e0*/  ISETP.NE.AND P0, PT, R2, 0x1, PT ;  /* 0x000000010200780c */ /* 0x000fc80003f05270 */
[----:B----4-:R-:W-:-:S04]  /*15f0*/  SHF.R.U32.HI R6, RZ, R6, R3 ;  /* 0x00000006ff067219 */ /* 0x010fc80000011603 */
[----:B------:R-:W-:Y:S02]  /*1600*/  SEL R3, R191, R6, !P0 ;  /* 0x00000006bf037207 */ /* 0x000fe40004000000 */
[----:B---3--:R-:W-:-:S04]  /*1610*/  ISETP.NE.AND P1, PT, R8, 0x1, PT ;  /* 0x000000010800780c */ /* 0x008fc80003f25270 */
[----:B------:R-:W-:-:S05]  /*1620*/  SEL R4, R201, R4, !P1 ;  /* 0x00000004c9047207 */ /* 0x000fca0004800000 */
[----:B------:R-:W-:Y:S02]  /*1630*/  IMAD.IADD R5, R3, 0x1, -R4 ;  /* 0x0000000103057824 */ /* 0x000fe400078e0a04 */
[----:B------:R-:W-:Y:S02]  /*1640*/  IMAD.IADD R3, R4, 0x1, -R3 ;  /* 0x0000000104037824 */ /* 0x000fe400078e0a03 */
[----:B------:R-:W-:Y:S02]  /*1650*/  IMAD R201, R5, R8, R201 ;  /* 0x0000000805c97224 */ /* 0x000fe400078e02c9 */
[----:B------:R-:W-:Y:S02]  /*1660*/  IMAD R191, R3, R2, R191 ;  /* 0x0000000203bf7224 */ /* 0x000fe400078e02bf */
.L_x_17:
[----:B------:R-:W-:Y:S01]  /*1670*/  BAR.SYNC.DEFER_BLOCKING 0x0 ;  /* 0x0000000000007b1d */ /* 0x000fe20000010000 */
[----:B------:R-:W-:Y:S01]  /*1680*/  UISETP.NE.AND UP1, UPT, UR8, 0x2, UPT ;  /* 0x000000020800788c */ /* 0x000fe2000bf25270 */
[----:B------:R-:W-:Y:S02]  /*1690*/  ISETP.NE.OR P5, PT, R0, 0x2, !P5 ;  /* 0x000000020000780c */ /* 0x000fe40006fa5670 */
[----:B------:R-:W-:-:S06]  /*16a0*/  LOP3.LUT R0, R211, 0x1f, RZ, 0xc0, !PT ;  /* 0x0000001fd3007812 */ /* 0x000fcc00078ec0ff */
[----:B------:R-:W-:Y:S05]  /*16b0*/  BRA.U UP1, `(.L_x_18) ;  /* 0x0000002101287547 */ /* 0x000fea000b800000 */
[----:B------:R-:W1:Y:S01]  /*16c0*/  LDCU UR15, c[0x0][0x38c] ;  /* 0x00007180ff0f77ac */ /* 0x000e620008000800 */
[----:B------:R-:W2:Y:S01]  /*16d0*/  LDC R9, c[0x0][0x370] ;  /* 0x0000dc00ff097b82 */ /* 0x000ea20000000800 */
[----:B------:R-:W-:Y:S01]  /*16e0*/  PLOP3.LUT P1, PT, PT, PT, UP2, 0x80, 0x8 ;  /* 0x000000000008781c */ /* 0x000fe20003f2f028 */
[----:B------:R-:W-:Y:S01]  /*16f0*/  IMAD.MOV.U32 R15, RZ, RZ, 0x1 ;  /* 0x00000001ff0f7424 */ /* 0x000fe200078e00ff */
[----:B------:R-:W-:Y:S01]  /*1700*/  ISETP.EQ.OR P4, PT, R0, RZ, P5 ;  /* 0x000000ff0000720c */ /* 0x000fe20002f82670 */
[----:B------:R-:W-:Y:S01]  /*1710*/  IMAD.MOV.U32 R14, RZ, RZ, RZ ;  /* 0x000000ffff0e7224 */ /* 0x000fe200078e00ff */
[----:B------:R-:W-:Y:S02]  /*1720*/  PLOP3.LUT P1, PT, P1, PT, PT, 0x8, 0x80 ;  /* 0x000000000080781c */ /* 0x000fe40000f2e170 */
[----:B------:R-:W-:Y:S01]  /*1730*/  CS2R R12, SRZ ;  /* 0x00000000000c7805 */ /* 0x000fe2000001ff00 */
[----:B------:R-:W-:Y:S01]  /*1740*/  IMAD.MOV.U32 R10, RZ, RZ, 0x1 ;  /* 0x00000001ff0a7424 */ /* 0x000fe200078e00ff */
[----:B------:R-:W4:Y:S01]  /*1750*/  LDC R8, c[0x0][0x374] ;  /* 0x0000dd00ff087b82 */ /* 0x000f220000000800 */
[----:B------:R-:W2:Y:S01]  /*1760*/  LDCU.64 UR24, c[0x0][0x348] ;  /* 0x00006900ff1877ac */ /* 0x000ea20008000a00 */
[----:B------:R-:W-:Y:S01]  /*1770*/  UMOV UR13, URZ ;  /* 0x000000ff000d7c82 */ /* 0x000fe20008000000 */
[----:B-1----:R-:W-:-:S04]  /*1780*/  UIADD3 UR5, UPT, UPT, UR15, 0x1f, URZ ;  /* 0x0000001f0f057890 */ /* 0x002fc8000fffe0ff */
[----:B------:R-:W-:-:S04]  /*1790*/  USHF.R.S32.HI UR4, URZ, 0x1f, UR5 ;  /* 0x0000001fff047899 */ /* 0x000fc80008011405 */
[----:B------:R-:W-:-:S04]  /*17a0*/  ULEA.HI UR4, UR4, UR5, URZ, 0x5 ;  /* 0x0000000504047291 */ /* 0x000fc8000f8f28ff */
[----:B------:R-:W-:Y:S02]  /*17b0*/  USHF.R.S32.HI UR22, URZ, 0x5, UR4 ;  /* 0x00000005ff167899 */ /* 0x000fe40008011404 */
[----:B------:R-:W-:Y:S02]  /*17c0*/  UIADD3 UR4, UPT, UPT, UR15, -0x1, URZ ;  /* 0xffffffff0f047890 */ /* 0x000fe4000fffe0ff */
[----:B------:R-:W-:Y:S02]  /*17d0*/  UISETP.LT.U32.AND UP0, UPT, UR22, 0x1f, UPT ;  /* 0x0000001f1600788c */ /* 0x000fe4000bf01070 */
[----:B------:R-:W-:Y:S02]  /*17e0*/  UISETP.GE.U32.AND UP1, UPT, UR4, -0x3f, UPT ;  /* 0xffffffc10400788c */ /* 0x000fe4000bf26070 */
[----:B------:R-:W-:Y:S02]  /*17f0*/  USEL UR21, UR22, 0x1f, UP0 ;  /* 0x0000001f16157887 */ /* 0x000fe40008000000 */
[----:B------:R-:W-:-:S02]  /*1800*/  UIADD3 UR15, UPT, UPT, UR15, 0x3e, URZ ;  /* 0x0000003e0f0f7890 */ /* 0x000fc4000fffe0ff */
[----:B------:R-:W-:Y:S02]  /*1810*/  UIADD3 UR7, UPT, UPT, UR21, -0x1, URZ ;  /* 0xffffffff15077890 */ /* 0x000fe4000fffe0ff */
[----:B------:R-:W-:-:S03]  /*1820*/  UIADD3 UR14, UPT, UPT, UR22, -UR21, URZ ;  /* 0x80000015160e7290 */ /* 0x000fc6000fffe0ff */
[----:B------:R-:W-:-:S04]  /*1830*/  @UP1 UIADD3 UR7, UPT, UPT, UR21, URZ, URZ ;  /* 0x000000ff15071290 */ /* 0x000fc8000fffe0ff */
[----:B--2---:R-:W-:-:S12]  /*1840*/  UIADD3 UR7, UPT, UPT, UR7, 0x1, URZ ;  /* 0x0000000107077890 */ /* 0x004fd8000fffe0ff */
.L_x_36:
[----:B------:R-:W-:Y:S01]  /*1850*/  UISETP.NE.AND UP0, UPT, UR37, URZ, UPT ;  /* 0x000000ff2500728c */ /* 0x000fe2000bf05270 */
[----:B------:R-:W1:Y:S08]  /*1860*/  S2UR UR37, SR_CgaCtaId ;  /* 0x00000000002579c3 */ /* 0x000e700000008800 */
[----:B------:R-:W-:Y:S05]  /*1870*/  BRA.U UP0, `(.L_x_19) ;  /* 0x0000000100347547 */ /* 0x000fea000b800000 */
[----:B------:R-:W2:Y:S01]  /*1880*/  S2R R2, SR_CgaCtaId ;  /* 0x0000000000027919 */ /* 0x000ea20000008800 */
[----:B------:R-:W-:-:S04]  /*1890*/  MOV R3, 0x400 ;  /* 0x0000040000037802 */ /* 0x000fc80000000f00 */
[----:B--2---:R-:W-:Y:S02]  /*18a0*/  LEA R3, R2, R3, 0x18 ;  /* 0x0000000302037211 */ /* 0x004fe400078ec0ff */
[----:B------:R-:W-:-:S03]  /*18b0*/  SHF.L.U32 R2, R10, 0x1f, RZ ;  /* 0x0000001f0a027819 */ /* 0x000fc600000006ff */
[----:B------:R-:W-:-:S04]  /*18c0*/  IMAD R3, R12, 0x8, R3 ;  /* 0x000000080c037824 */ /* 0x000fc800078e0203 */
[----:B------:R-:W2:Y:S02]  /*18d0*/  SYNCS.PHASECHK.TRANS64.TRYWAIT P0, [R3+URZ+0x280], R2 ;  /* 0x00028002030075a7 */ /* 0x000ea400080011ff */
[----:B--2---:R-:W-:Y:S05]  /*18e0*/  @!P0 BRA `(.L_x_20) ;  /* 0x0000006c002c8947 */ /* 0x004fea0003800000 */
.L_x_122:
[----:B------:R-:W-:Y:S01]  /*18f0*/  VIADD R12, R12, 0x1 ;  /* 0x000000010c0c7836 */ /* 0x000fe20000000000 */
[----:B------:R2:W-:Y:S04]  /*1900*/  SYNCS.ARRIVE.TRANS64.A1T0 RZ, [R3+URZ+0x270], RZ ;  /* 0x000270ff03ff79a7 */ /* 0x0005e800081000ff */
[----:B------:R-:W-:-:S04]  /*1910*/  ISETP.NE.AND P0, PT, R12, 0x2, PT ;  /* 0x000000020c00780c */ /* 0x000fc80003f05270 */
[----:B------:R-:W-:Y:S02]  /*1920*/  SEL R12, R12, RZ, P0 ;  /* 0x000000ff0c0c7207 */ /* 0x000fe40000000000 */
[----:B--2---:R-:W-:-:S04]  /*1930*/  SEL R3, RZ, 0x1, P0 ;  /* 0x00000001ff037807 */ /* 0x004fc80000000000 */
[----:B------:R-:W-:-:S07]  /*1940*/  LOP3.LUT R10, R10, R3, RZ, 0x3c, !PT ;  /* 0x000000030a0a7212 */ /* 0x000fce00078e3cff */
.L_x_19:
[----:B------:R-:W-:Y:S01]  /*1950*/  UMOV UR4, 0x400 ;  /* 0x0000040000047882 */ /* 0x000fe20000000000 */
[----:B------:R-:W-:Y:S01]  /*1960*/  SHF.L.U32 R2, R15, 0x1f, RZ ;  /* 0x0000001f0f027819 */ /* 0x000fe200000006ff */
[----:B-1----:R-:W-:Y:S01]  /*1970*/  ULEA UR4, UR37, UR4, 0x18 ;  /* 0x0000000425047291 */ /* 0x002fe2000f8ec0ff */
[----:B------:R-:W-:Y:S01]  /*1980*/  R2UR UR35, R201 ;  /* 0x00000000c92372ca */ /* 0x000fe200000e0000 */
[----:B------:R-:W-:Y:S01]  /*1990*/  UISETP.GE.U32.AND UP0, UPT, UR15, 0x3f, UPT ;  /* 0x0000003f0f00788c */ /* 0x000fe2000bf06070 */
[----:B------:R-:W-:Y:S01]  /*19a0*/  R2UR UR11, R191 ;  /* 0x00000000bf0b72ca */ /* 0x000fe200000e0000 */
[----:B------:R-:W-:Y:S01]  /*19b0*/  ULEA UR5, UR13, UR4, 0x3 ;  /* 0x000000040d057291 */ /* 0x000fe2000f8e18ff */
[----:B------:R-:W-:-:S08]  /*19c0*/  UMOV UR23, URZ ;  /* 0x000000ff00177c82 */ /* 0x000fd00008000000 */
[----:B------:R1:W2:Y:S01]  /*19d0*/  SYNCS.PHASECHK.TRANS64.TRYWAIT P0, [UR5+0xf8], R2 ;  /* 0x0000f802ff0075a7 */ /* 0x0002a20008001105 */
[----:B------:R-:W-:Y:S02]  /*19e0*/  USHF.L.U32 UR35, UR35, 0x7, URZ ;  /* 0x0000000723237899 */ /* 0x000fe400080006ff */
[----:B------:R-:W-:Y:S01]  /*19f0*/  UIMAD UR11, UR11, 0x50, URZ ;  /* 0x000000500b0b78a4 */ /* 0x000fe2000f8e02ff */
[----:B------:R-:W-:Y:S11]  /*1a00*/  BRA.U !UP0, `(.L_x_21) ;  /* 0x0000000108a87547 */ /* 0x000ff6000b800000 */
[----:B------:R-:W-:Y:S01]  /*1a10*/  UMOV UR16, URZ ;  /* 0x000000ff00107c82 */ /* 0x000fe20008000000 */
[----:B------:R-:W-:-:S05]  /*1a20*/  UMOV UR6, UR13 ;  /* 0x0000000d00067c82 */ /* 0x000fca0008000000 */
.L_x_26:
[----:B--2---:R-:W-:Y:S01]  /*1a30*/  @!P5 MOV R3, 0x1a00 ;  /* 0x00001a000003d802 */ /* 0x004fe20000000f00 */
[----:B-1----:R-:W-:Y:S01]  /*1a40*/  ULEA UR33, UR6, UR4, 0x3 ;  /* 0x0000000406217291 */ /* 0x002fe2000f8e18ff */
[----:B--2---:R-:W-:Y:S11]  /*1a50*/  @P0 BRA `(.L_x_22) ;  /* 0x00000000000c0947 */ /* 0x004ff60003800000 */
[----:B------:R-:W-:Y:S04]  /*1a60*/  SHF.L.U32 R5, R15, 0x1f, RZ ;  /* 0x0000001f0f057819 */ /* 0x000fe800000006ff */
[----:B------:R-:W2:Y:S02]  /*1a70*/  SYNCS.PHASECHK.TRANS64.TRYWAIT P0, [UR33+0xf8], R5 ;  /* 0x0000f805ff0075a7 */ /* 0x000ea40008001121 */
[----:B--2---:R-:W-:Y:S05]  /*1a80*/  @!P0 BRA `(.L_x_23) ;  /* 0x0000006800d88947 */ /* 0x004fea0003800000 */
.L_x_22:
[----:B------:R2:W-:Y:S01]  /*1a90*/  @!P5 SYNCS.ARRIVE.TRANS64 RZ, [UR33], R3 ;  /* 0x00000003ffffd9a7 */ /* 0x0005e20008000021 */
[----:B------:R-:W-:Y:S04]  /*1aa0*/  BSSY.RECONVERGENT B0, `(.L_x_24) ;  /* 0x0000003000007945 */ /* 0x000fe80003800200 */
[----:B------:R-:W-:Y:S05]  /*1ab0*/  @P4 BRA `(.L_x_25) ;  /* 0x0000000000044947 */ /* 0x000fea0003800000 */
[----:B------:R-:W-:Y:S05]  /*1ac0*/  BPT.TRAP 0x1 ;  /* 0x000000040000795c */ /* 0x000fea0000300000 */
.L_x_25:
[----:B------:R-:W-:Y:S05]  /*1ad0*/  BSYNC.RECONVERGENT B0 ;  /* 0x0000000000007941 */ /* 0x000fea0003800200 */
.L_x_24:
[----:B------:R-:W-:Y:S02]  /*1ae0*/  UIADD3 UR13, UPT, UPT, UR6, 0x1, URZ ;  /* 0x00000001060d7890 */ /* 0x000fe4000fffe0ff */
[----:B------:R-:W-:Y:S02]  /*1af0*/  UIADD3 UR18, UP1, UPT, UR24, 0x80, URZ ;  /* 0x0000008018127890 */ /* 0x000fe4000ff3e0ff */
[----:B------:R-:W-:Y:S02]  /*1b00*/  UISETP.NE.AND UP0, UPT, UR13, 0x1f, UPT ;  /* 0x0000001f0d00788c */ /* 0x000fe4000bf05270 */
[----:B------:R-:W-:Y:S02]  /*1b10*/  ULEA UR32, UR6, UR4, 0xc ;  /* 0x0000000406207291 */ /* 0x000fe4000f8e60ff */
[----:B------:R-:W-:Y:S02]  /*1b20*/  USEL UR9, URZ, 0x1, UP0 ;  /* 0x00000001ff097887 */ /* 0x000fe40008000000 */
[----:B------:R-:W-:Y:S02]  /*1b30*/  USEL UR13, UR13, URZ, UP0 ;  /* 0x000000ff0d0d7287 */ /* 0x000fe40008000000 */
[----:B------:R-:W-:Y:S02]  /*1b40*/  USHF.L.U32 UR34, UR16, 0x5, URZ ;  /* 0x0000000510227899 */ /* 0x000fe400080006ff */
[----:B------:R-:W-:Y:S01]  /*1b50*/  ULEA UR8, UR13, UR4, 0x3 ;  /* 0x000000040d087291 */ /* 0x000fe2000f8e18ff */
[----:B------:R-:W-:Y:S01]  /*1b60*/  LOP3.LUT R15, R15, UR9, RZ, 0x3c, !PT ;  /* 0x000000090f0f7c12 */ /* 0x000fe2000f8e3cff */
[----:B------:R-:W-:Y:S02]  /*1b70*/  UIADD3.X UR19, UPT, UPT, URZ, UR25, URZ, UP1, !UPT ;  /* 0x00000019ff137290 */ /* 0x000fe40008ffe4ff */
[----:B------:R-:W-:Y:S01]  /*1b80*/  UIADD3 UR32, UPT, UPT, UR32, 0x5380, URZ ;  /* 0x0000538020207890 */ /* 0x000fe2000fffe0ff */
[----:B-1----:R-:W-:Y:S01]  /*1b90*/  SHF.L.U32 R2, R15, 0x1f, RZ ;  /* 0x0000001f0f027819 */ /* 0x002fe200000006ff */
[----:B------:R-:W-:Y:S02]  /*1ba0*/  UIMAD UR5, UR6, 0xa00, UR4 ;  /* 0x00000a00060578a4 */ /* 0x000fe4000f8e0204 */
[----:B------:R-:W-:Y:S01]  /*1bb0*/  UIADD3 UR26, UP0, UPT, UR24, 0x180, URZ ;  /* 0x00000180181a7890 */ /* 0x000fe2000ff1e0ff */
[----:B------:R1:W1:Y:S01]  /*1bc0*/  SYNCS.PHASECHK.TRANS64.TRYWAIT P0, [UR8+0xf8], R2 ;  /* 0x0000f802ff0075a7 */ /* 0x0002620008001108 */
[----:B------:R-:W-:Y:S01]  /*1bd0*/  UMOV UR28, 0x0 ;  /* 0x00000000001c7882 */ /* 0x000fe20000000000 */
[----:B------:R-:W-:Y:S01]  /*1be0*/  UMOV UR29, 0x10000000 ;  /* 0x10000000001d7882 */ /* 0x000fe20000000000 */
[----:B------:R-:W-:Y:S01]  /*1bf0*/  UIADD3 UR8, UPT, UPT, UR5, 0x24380, URZ ;  /* 0x0002438005087890 */ /* 0x000fe2000fffe0ff */
[----:B------:R1:W-:Y:S01]  /*1c00*/  UTMALDG.3D [UR32], [UR18], desc[UR28] ;  /* 0x00001c20120075b4 */ /* 0x0003e20008011000 */
[----:B------:R-:W-:Y:S02]  /*1c10*/  UIADD3.X UR27, UPT, UPT, URZ, UR25, URZ, UP0, !UPT ;  /* 0x00000019ff1b7290 */ /* 0x000fe400087fe4ff */
[----:B------:R-:W-:Y:S01]  /*1c20*/  UIADD3 UR16, UPT, UPT, UR16, 0x1, URZ ;  /* 0x0000000110107890 */ /* 0x000fe2000fffe0ff */
[----:B------:R-:W-:Y:S01]  /*1c30*/  UMOV UR12, UR36 ;  /* 0x00000024000c7c82 */ /* 0x000fe20008000000 */
[----:B------:R-:W-:Y:S01]  /*1c40*/  UMOV UR9, UR33 ;  /* 0x0000002100097c82 */ /* 0x000fe20008000000 */
[----:B------:R-:W-:Y:S01]  /*1c50*/  UMOV UR10, UR34 ;  /* 0x00000022000a7c82 */ /* 0x000fe20008000000 */
[----:B------:R-:W-:Y:S03]  /*1c60*/  UISETP.NE.AND UP0, UPT, UR16, UR7, UPT ;  /* 0x000000071000728c */ /* 0x000fe6000bf05270 */
[----:B------:R1:W-:Y:S01]  /*1c70*/  UTMALDG.3D [UR8], [UR26], desc[UR28] ;  /* 0x00001c081a0075b4 */ /* 0x0003e20008011000 */
[----:B------:R-:W-:Y:S01]  /*1c80*/  UMOV UR23, UR7 ;  /* 0x0000000700177c82 */ /* 0x000fe20008000000 */
[----:B------:R-:W-:Y:S04]  /*1c90*/  UMOV UR6, UR13 ;  /* 0x0000000d00067c82 */ /* 0x000fe80008000000 */
[----:B------:R-:W-:Y:S05]  /*1ca0*/  BRA.U UP0, `(.L_x_26) ;  /* 0xfffffffd00607547 */ /* 0x000fea000b83ffff */
.L_x_21:
[----:B------:R-:W-:Y:S01]  /*1cb0*/  ULEA UR5, UR13, UR4, 0x3 ;  /* 0x000000040d057291 */ /* 0x000fe2000f8e18ff */
[----:B-1----:R-:W-:Y:S01]  /*1cc0*/  SHF.L.U32 R2, R15, 0x1f, RZ ;  /* 0x0000001f0f027819 */ /* 0x002fe200000006ff */
[----:B------:R-:W-:Y:S01]  /*1cd0*/  @!P1 SYNCS.ARRIVE.TRANS64.A1T0 RZ, [UR4+0x208], RZ ;  /* 0x000208ffffff99a7 */ /* 0x000fe20008100004 */
[----:B------:R-:W-:-:S06]  /*1ce0*/  UISETP.GT.AND UP0, UPT, UR22, UR21, UPT ;  /* 0x000000151600728c */ /* 0x000fcc000bf04270 */
[----:B--2---:R1:W2:Y:S03]  /*1cf0*/  SYNCS.PHASECHK.TRANS64.TRYWAIT P0, [UR5+0xf8], R2 ;  /* 0x0000f802ff0075a7 */ /* 0x0042a60008001105 */
[----:B------:R-:W-:Y:S05]  /*1d00*/  BRA.U !UP0, `(.L_x_27) ;  /* 0x0000000108ac7547 */ /* 0x000fea000b800000 */
[----:B------:R-:W-:Y:S01]  /*1d10*/  UIADD3 UR26, UPT, UPT, UR14, UR23, URZ ;  /* 0x000000170e1a7290 */ /* 0x000fe2000fffe0ff */
[----:B------:R-:W-:-:S11]  /*1d20*/  UMOV UR6, UR13 ;  /* 0x0000000d00067c82 */ /* 0x000fd60008000000 */
.L_x_32:
[----:B--2---:R-:W-:Y:S01]  /*1d30*/  @!P5 MOV R3, 0x1a00 ;  /* 0x00001a000003d802 */ /* 0x004fe20000000f00 */
[----:B-1----:R-:W-:Y:S01]  /*1d40*/  ULEA UR17, UR6, UR4, 0x3 ;  /* 0x0000000406117291 */ /* 0x002fe2000f8e18ff */
[----:B--2---:R-:W-:Y:S11]  /*1d50*/  @P0 BRA `(.L_x_28) ;  /* 0x00000000000c0947 */ /* 0x004ff60003800000 */
[----:B------:R-:W-:Y:S04]  /*1d60*/  SHF.L.U32 R5, R15, 0x1f, RZ ;  /* 0x0000001f0f057819 */ /* 0x000fe800000006ff */
[----:B------:R-:W2:Y:S02]  /*1d70*/  SYNCS.PHASECHK.TRANS64.TRYWAIT P0, [UR17+0xf8], R5 ;  /* 0x0000f805ff0075a7 */ /* 0x000ea40008001111 */
[----:B--2---:R-:W-:Y:S05]  /*1d80*/  @!P0 BRA `(.L_x_29) ;  /* 0x0000006800308947 */ /* 0x004fea0003800000 */
.L_x_28:
[----:B------:R2:W-:Y:S01]  /*1d90*/  @!P5 SYNCS.ARRIVE.TRANS64 RZ, [UR17], R3 ;  /* 0x00000003ffffd9a7 */ /* 0x0005e20008000011 */
[----:B------:R-:W-:Y:S04]  /*1da0*/  BSSY.RECONVERGENT B0, `(.L_x_30) ;  /* 0x0000003000007945 */ /* 0x000fe80003800200 */
[----:B------:R-:W-:Y:S05]  /*1db0*/  @P4 BRA `(.L_x_31) ;  /* 0x0000000000044947 */ /* 0x000fea0003800000 */
[----:B------:R-:W-:Y:S05]  /*1dc0*/  BPT.TRAP 0x1 ;  /* 0x000000040000795c */ /* 0x000fea0000300000 */
.L_x_31:
[----:B------:R-:W-:Y:S05]  /*1dd0*/  BSYNC.RECONVERGENT B0 ;  /* 0x0000000000007941 */ /* 0x000fea0003800200 */
.L_x_30:
[----:B------:R-:W-:Y:S02]  /*1de0*/  UIADD3 UR13, UPT, UPT, UR6, 0x1, URZ ;  /* 0x00000001060d7890 */ /* 0x000fe4000fffe0ff */
[----:B------:R-:W-:Y:S02]  /*1df0*/  ULEA UR16, UR6, UR4, 0xc ;  /* 0x0000000406107291 */ /* 0x000fe4000f8e60ff */
[----:B------:R-:W-:Y:S02]  /*1e00*/  UISETP.NE.AND UP0, UPT, UR13, 0x1f, UPT ;  /* 0x0000001f0d00788c */ /* 0x000fe4000bf05270 */
[----:B------:R-:W-:Y:S02]  /*1e10*/  UIADD3 UR32, UP1, UPT, UR24, 0x80, URZ ;  /* 0x0000008018207890 */ /* 0x000fe4000ff3e0ff */
[----:B------:R-:W-:Y:S02]  /*1e20*/  USEL UR9, URZ, 0x1, UP0 ;  /* 0x00000001ff097887 */ /* 0x000fe40008000000 */
[----:B------:R-:W-:Y:S02]  /*1e30*/  USEL UR13, UR13, URZ, UP0 ;  /* 0x000000ff0d0d7287 */ /* 0x000fe40008000000 */
[----:B------:R-:W-:Y:S02]  /*1e40*/  USHF.L.U32 UR18, UR23, 0x5, URZ ;  /* 0x0000000517127899 */ /* 0x000fe400080006ff */
[----:B------:R-:W-:Y:S01]  /*1e50*/  ULEA UR8, UR13, UR4, 0x3 ;  /* 0x000000040d087291 */ /* 0x000fe2000f8e18ff */
[----:B------:R-:W-:Y:S01]  /*1e60*/  LOP3.LUT R15, R15, UR9, RZ, 0x3c, !PT ;  /* 0x000000090f0f7c12 */ /* 0x000fe2000f8e3cff */
[----:B------:R-:W-:Y:S02]  /*1e70*/  UIADD3 UR16, UPT, UPT, UR16, 0x5380, URZ ;  /* 0x0000538010107890 */ /* 0x000fe4000fffe0ff */
[----:B------:R-:W-:Y:S01]  /*1e80*/  UIADD3.X UR33, UPT, UPT, URZ, UR25, URZ, UP1, !UPT ;  /* 0x00000019ff217290 */ /* 0x000fe20008ffe4ff */
[----:B-1----:R-:W-:Y:S01]  /*1e90*/  SHF.L.U32 R2, R15, 0x1f, RZ ;  /* 0x0000001f0f027819 */ /* 0x002fe200000006ff */
[----:B------:R-:W-:Y:S02]  /*1ea0*/  UIMAD UR5, UR6, 0xa00, UR4 ;  /* 0x00000a00060578a4 */ /* 0x000fe4000f8e0204 */
[----:B------:R-:W-:Y:S01]  /*1eb0*/  UIADD3 UR30, UP0, UPT, UR24, 0x180, URZ ;  /* 0x00000180181e7890 */ /* 0x000fe2000ff1e0ff */
[----:B------:R1:W1:Y:S01]  /*1ec0*/  SYNCS.PHASECHK.TRANS64.TRYWAIT P0, [UR8+0xf8], R2 ;  /* 0x0000f802ff0075a7 */ /* 0x0002620008001108 */
[----:B------:R-:W-:Y:S01]  /*1ed0*/  UIADD3 UR8, UPT, UPT, UR5, 0x24380, URZ ;  /* 0x0002438005087890 */ /* 0x000fe2000fffe0ff */
[----:B------:R-:W-:Y:S01]  /*1ee0*/  UMOV UR28, 0x0 ;  /* 0x00000000001c7882 */ /* 0x000fe20000000000 */
[----:B------:R-:W-:Y:S01]  /*1ef0*/  UMOV UR29, 0x10000000 ;  /* 0x10000000001d7882 */ /* 0x000fe20000000000 */
[----:B------:R-:W-:Y:S01]  /*1f00*/  UMOV UR19, UR35 ;  /* 0x0000002300137c82 */ /* 0x000fe20008000000 */
[----:B------:R-:W-:Y:S01]  /*1f10*/  UMOV UR20, UR36 ;  /* 0x0000002400147c82 */ /* 0x000fe20008000000 */
[----:B------:R-:W-:Y:S01]  /*1f20*/  UIADD3.X UR31, UPT, UPT, URZ, UR25, URZ, UP0, !UPT ;  /* 0x00000019ff1f7290 */ /* 0x000fe200087fe4ff */
[----:B------:R1:W-:Y:S01]  /*1f30*/  UTMALDG.3D [UR16], [UR32], desc[UR28] ;  /* 0x00001c10200075b4 */ /* 0x0003e20008011000 */
[----:B------:R-:W-:Y:S01]  /*1f40*/  UIADD3 UR23, UPT, UPT, UR23, 0x1, URZ ;  /* 0x0000000117177890 */ /* 0x000fe2000fffe0ff */
[----:B------:R-:W-:Y:S01]  /*1f50*/  UMOV UR12, UR36 ;  /* 0x00000024000c7c82 */ /* 0x000fe20008000000 */
[----:B------:R-:W-:Y:S01]  /*1f60*/  UMOV UR9, UR17 ;  /* 0x0000001100097c82 */ /* 0x000fe20008000000 */
[----:B------:R-:W-:Y:S01]  /*1f70*/  UMOV UR10, UR18 ;  /* 0x00000012000a7c82 */ /* 0x000fe20008000000 */
[----:B------:R-:W-:Y:S03]  /*1f80*/  UISETP.NE.AND UP0, UPT, UR23, UR26, UPT ;  /* 0x0000001a1700728c */ /* 0x000fe6000bf05270 */
[----:B------:R1:W-:Y:S01]  /*1f90*/  UTMALDG.3D [UR8], [UR30], desc[UR28] ;  /* 0x00001c081e0075b4 */ /* 0x0003e20008011000 */
[----:B------:R-:W-:Y:S05]  /*1fa0*/  UMOV UR6, UR13 ;  /* 0x0000000d00067c82 */ /* 0x000fea0008000000 */
[----:B------:R-:W-:Y:S05]  /*1fb0*/  BRA.U UP0, `(.L_x_32) ;  /* 0xfffffffd005c7547 */ /* 0x000fea000b83ffff */
.L_x_27:
[C---:B-1----:R-:W-:Y:S01]  /*1fc0*/  LEA R2, R14.reuse, UR4, 0x3 ;  /* 0x000000040e027c11 */ /* 0x042fe2000f8e18ff */
[----:B------:R-:W-:Y:S01]  /*1fd0*/  NOP ;  /* 0x0000000000007918 */ /* 0x000fe20000000000 */
[----:B--2---:R-:W-:Y:S02]  /*1fe0*/  SHF.L.U32 R3, R13, 0x1f, RZ ;  /* 0x0000001f0d037819 */ /* 0x004fe400000006ff */
[----:B------:R-:W-:Y:S02]  /*1ff0*/  LEA R4, R14, UR4, 0x4 ;  /* 0x000000040e047c11 */ /* 0x000fe4000f8e20ff */
[----:B------:R-:W1:Y:S02]  /*2000*/  SYNCS.PHASECHK.TRANS64.TRYWAIT P0, [R2+URZ+0x210], R3 ;  /* 0x00021003020075a7 */ /* 0x000e6400080011ff */
[----:B-1----:R-:W-:Y:S05]  /*2010*/  @!P0 BRA `(.L_x_33) ;  /* 0x0000006400a48947 */ /* 0x002fea0003800000 */
.L_x_125:
[----:B------:R-:W2:Y:S01]  /*2020*/  LDS.128 R4, [R4+0x2a0] ;  /* 0x0002a00004047984 */ /* 0x000ea20000000c00 */
[----:B---3--:R-:W-:Y:S01]  /*2030*/  ISETP.GE.AND P0, PT, R92, 0x1, PT ;  /* 0x000000015c00780c */ /* 0x008fe20003f06270 */
[----:B-1----:R-:W-:Y:S01]  /*2040*/  VIADD R2, R2, 0x220 ;  /* 0x0000022002027836 */ /* 0x002fe20000000000 */
[----:B------:R-:W-:Y:S01]  /*2050*/  @!PT LDS RZ, [RZ] ;  /* 0x00000000fffff984 */ /* 0x000fe20000000800 */
[----:B------:R-:W-:Y:S01]  /*2060*/  @!PT LDS RZ, [RZ] ;  /* 0x00000000fffff984 */ /* 0x000fe20000000800 */
[----:B------:R-:W-:Y:S01]  /*2070*/  @!PT LDS RZ, [RZ] ;  /* 0x00000000fffff984 */ /* 0x000fe20000000800 */
[----:B------:R-:W-:Y:S01]  /*2080*/  @!PT LDS RZ, [RZ] ;  /* 0x00000000fffff984 */ /* 0x000fe20000000800 */
[----:B------:R1:W-:Y:S06]  /*2090*/  MEMBAR.ALL.CTA ;  /* 0x0000000000007992 */ /* 0x0003ec0000008000 */
[----:B-1----:R-:W1:Y:S01]  /*20a0*/  FENCE.VIEW.ASYNC.S ;  /* 0x00000000000073c6 */ /* 0x002e620000000000 */
[----:B------:R-:W-:-:S04]  /*20b0*/  PRMT R2, RZ, 0x654, R2 ;  /* 0x00000654ff027816 */ /* 0x000fc80000000002 */
[----:B-1----:R1:W-:Y:S01]  /*20c0*/  SYNCS.ARRIVE.TRANS64.RED.A1T0 RZ, [R2+URZ], RZ ;  /* 0x000000ff02ff79a7 */ /* 0x0023e200081004ff */
[----:B--2---:R-:W-:-:S13]  /*20d0*/  LOP3.LUT P2, RZ, R6, 0x1, RZ, 0xc0, !PT ;  /* 0x0000000106ff7812 */ /* 0x004fda000784c0ff */
[----:B------:R-:W-:Y:S01]  /*20e0*/  @P2 SHF.R.U32.HI R3, RZ, 0x10, R5 ;  /* 0x00000010ff032819 */ /* 0x000fe20000011605 */
[----:B------:R-:W-:Y:S01]  /*20f0*/  VOTEU.ANY UP0, P2 ;  /* 0x0000000000ff7886 */ /* 0x000fe20001000100 */
[----:B------:R-:W-:Y:S02]  /*2100*/  @P2 MOV R11, R4 ;  /* 0x00000004000b2202 */ /* 0x000fe40000000f00 */
[----:B------:R-:W-:Y:S02]  /*2110*/  @P2 R2UR.BROADCAST UR5, R3 ;  /* 0x00000000030522ca */ /* 0x000fe400008e0000 */
[----:B------:R-:W-:-:S11]  /*2120*/  @P2 LOP3.LUT R0, R5, 0xffff, RZ, 0xc0, !PT ;  /* 0x0000ffff05002812 */ /* 0x000fd600078ec0ff */
[----:B------:R-:W-:Y:S01]  /*2130*/  @UP0 UMOV UR36, UR5 ;  /* 0x0000000500240c82 */ /* 0x000fe20008000000 */
[----:B-1----:R-:W-:Y:S05]  /*2140*/  @!P0 BRA `(.L_x_34) ;  /* 0x0000000000b88947 */ /* 0x002fea0003800000 */
[----:B------:R-:W4:Y:S01]  /*2150*/  LDC.64 R4, c[0x0][0xb18] ;  /* 0x0002c600ff047b82 */ /* 0x000f220000000a00 */
[----:B------:R-:W-:-:S07]  /*2160*/  ISETP.NE.AND P3, PT, R92, 0x1, PT ;  /* 0x000000015c00780c */ /* 0x000fce0003f65270 */
[----:B------:R-:W1:Y:S08]  /*2170*/  LDC.64 R6, c[0x0][0xb10] ;  /* 0x0002c400ff067b82 */ /* 0x000e700000000a00 */
[----:B------:R-:W2:Y:S08]  /*2180*/  LDC R16, c[0x0][0xb20] ;  /* 0x0002c800ff107b82 */ /* 0x000eb00000000800 */
[----:B------:R-:W3:Y:S01]  /*2190*/  LDC R18, c[0x0][0xb0c] ;  /* 0x0002c300ff127b82 */ /* 0x000ee20000000800 */
[----:B----4-:R-:W-:Y:S01]  /*21a0*/  IMAD.HI.U32 R17, R8, R5, RZ ;  /* 0x0000000508117227 */ /* 0x010fe200078e00ff */
[----:B------:R-:W-:-:S03]  /*21b0*/  ISETP.NE.AND P0, PT, R4, 0x1, PT ;  /* 0x000000010400780c */ /* 0x000fc60003f05270 */
[----:B------:R-:W-:-:S03]  /*21c0*/  IMAD.HI.U32 R5, R0, R5, RZ ;  /* 0x0000000500057227 */ /* 0x000fc600078e00ff */
[----:B------:R-:W4:Y:S01]  /*21d0*/  LDC.64 R2, c[0x0][0xb28] ;  /* 0x0002ca00ff027b82 */ /* 0x000f220000000a00 */
[----:B-1----:R-:W-:-:S04]  /*21e0*/  IMAD.HI.U32 R20, R9, R6, RZ ;  /* 0x0000000609147227 */ /* 0x002fc800078e00ff */
[----:B------:R-:W-:Y:S01]  /*21f0*/  IMAD.HI.U32 R22, R11, R6, RZ ;  /* 0x000000060b167227 */ /* 0x000fe200078e00ff */
[----:B------:R-:W-:Y:S02]  /*2200*/  SHF.R.U32.HI R20, RZ, R7, R20 ;  /* 0x00000007ff147219 */ /* 0x000fe40000011614 */
[-C--:B--2---:R-:W-:Y:S02]  /*2210*/  SHF.R.U32.HI R17, RZ, R16.reuse, R17 ;  /* 0x00000010ff117219 */ /* 0x084fe40000011611 */
[----:B------:R-:W-:Y:S02]  /*2220*/  SHF.R.U32.HI R5, RZ, R16, R5 ;  /* 0x00000010ff057219 */ /* 0x000fe40000011605 */
[----:B------:R-:W-:Y:S02]  /*2230*/  SEL R17, R8, R17, !P0 ;  /* 0x0000001108117207 */ /* 0x000fe40004000000 */
[----:B------:R-:W-:Y:S02]  /*2240*/  SHF.R.U32.HI R22, RZ, R7, R22 ;  /* 0x00000007ff167219 */ /* 0x000fe40000011616 */
[----:B---3--:R-:W-:-:S02]  /*2250*/  ISETP.NE.AND P1, PT, R18, 0x1, PT ;  /* 0x000000011200780c */ /* 0x008fc40003f25270 */
[----:B------:R-:W-:Y:S02]  /*2260*/  SEL R5, R0, R5, !P0 ;  /* 0x0000000500057207 */ /* 0x000fe40004000000 */
[----:B------:R-:W-:Y:S02]  /*2270*/  SEL R19, R9, R20, !P1 ;  /* 0x0000001409137207 */ /* 0x000fe40004800000 */
[----:B------:R-:W-:Y:S01]  /*2280*/  SEL R7, R11, R22, !P1 ;  /* 0x000000160b077207 */ /* 0x000fe20004800000 */
[----:B----4-:R-:W-:-:S04]  /*2290*/  IMAD.HI.U32 R20, R17, R2, RZ ;  /* 0x0000000211147227 */ /* 0x010fc800078e00ff */
[----:B------:R-:W-:Y:S01]  /*22a0*/  IMAD.HI.U32 R6, R19, R2, RZ ;  /* 0x0000000213067227 */ /* 0x000fe200078e00ff */
[----:B------:R-:W-:-:S04]  /*22b0*/  @P3 SHF.R.U32.HI R17, RZ, R3, R20 ;  /* 0x00000003ff113219 */ /* 0x000fc80000011614 */
[----:B------:R-:W-:Y:S01]  /*22c0*/  @P3 SHF.R.U32.HI R19, RZ, R3, R6 ;  /* 0x00000003ff133219 */ /* 0x000fe20000011606 */
[----:B------:R-:W-:-:S04]  /*22d0*/  IMAD R17, R92, R17, RZ ;  /* 0x000000115c117224 */ /* 0x000fc800078e02ff */
[----:B------:R-:W-:Y:S01]  /*22e0*/  IMAD R6, R92, R19, RZ ;  /* 0x000000135c067224 */ /* 0x000fe200078e02ff */
[C---:B------:R-:W-:Y:S02]  /*22f0*/  ISETP.GE.AND P0, PT, R5.reuse, R17, PT ;  /* 0x000000110500720c */ /* 0x040fe40003f06270 */
[----:B------:R-:W-:Y:S02]  /*2300*/  IADD3 R17, PT, PT, -R5, RZ, RZ ;  /* 0x000000ff05117210 */ /* 0x000fe40007ffe1ff */
[----:B------:R-:W-:Y:S01]  /*2310*/  ISETP.GE.OR P0, PT, R7, R6, P0 ;  /* 0x000000060700720c */ /* 0x000fe20000706670 */
[----:B------:R-:W-:-:S04]  /*2320*/  IMAD.HI.U32 R6, R5, R2, RZ ;  /* 0x0000000205067227 */ /* 0x000fc800078e00ff */
[----:B------:R-:W-:Y:S01]  /*2330*/  IMAD R0, R4, R17, R0 ;  /* 0x0000001104007224 */ /* 0x000fe200078e0200 */
[----:B------:R-:W-:-:S04]  /*2340*/  SHF.R.U32.HI R6, RZ, R3, R6 ;  /* 0x00000003ff067219 */ /* 0x000fc80000011606 */
[----:B------:R-:W-:-:S03]  /*2350*/  SEL R6, R5, R6, !P3 ;  /* 0x0000000605067207 */ /* 0x000fc60005800000 */
[----:B------:R-:W-:-:S04]  /*2360*/  @!P0 IMAD.HI.U32 R16, R7, R2, RZ ;  /* 0x0000000207108227 */ /* 0x000fc800078e00ff */
[----:B------:R-:W-:Y:S01]  /*2370*/  IMAD.MOV R2, RZ, RZ, -R6 ;  /* 0x000000ffff027224 */ /* 0x000fe200078e0a06 */
[----:B------:R-:W-:-:S03]  /*2380*/  @!P0 SHF.R.U32.HI R16, RZ, R3, R16 ;  /* 0x00000003ff108219 */ /* 0x000fc60000011610 */
[----:B------:R-:W-:Y:S01]  /*2390*/  IMAD R2, R92, R2, R5 ;  /* 0x000000025c027224 */ /* 0x000fe200078e0205 */
[----:B------:R-:W-:-:S05]  /*23a0*/  @!P0 SEL R3, R7, R16, !P3 ;  /* 0x0000001007038207 */ /* 0x000fca0005800000 */
[--C-:B------:R-:W-:Y:S02]  /*23b0*/  @!P0 IMAD.IADD R6, R6, 0x1, -R3.reuse ;  /* 0x0000000106068824 */ /* 0x100fe400078e0a03 */
[----:B------:R-:W-:Y:S01]  /*23c0*/  @!P0 IMAD R3, R2, R19, R3 ;  /* 0x0000001302038224 */ /* 0x000fe200078e0203 */
[----:B------:R-:W-:Y:S01]  /*23d0*/  IADD3 R2, PT, PT, -R7, RZ, RZ ;  /* 0x000000ff07027210 */ /* 0x000fe20007ffe1ff */
[----:B------:R-:W-:Y:S02]  /*23e0*/  @!P0 IMAD R5, R92, R6, R7 ;  /* 0x000000065c058224 */ /* 0x000fe400078e0207 */
[----:B------:R-:W-:Y:S02]  /*23f0*/  @!P0 IMAD.MOV.U32 R7, RZ, RZ, R3 ;  /* 0x000000ffff078224 */ /* 0x000fe400078e0003 */
[----:B------:R-:W-:Y:S02]  /*2400*/  IMAD R2, R18, R2, R11 ;  /* 0x0000000212027224 */ /* 0x000fe400078e020b */
[----:B------:R-:W-:-:S02]  /*2410*/  IMAD R0, R5, R4, R0 ;  /* 0x0000000405007224 */ /* 0x000fc400078e0200 */
[----:B------:R-:W-:Y:S02]  /*2420*/  IMAD R11, R7, R18, R2 ;  /* 0x00000012070b7224 */ /* 0x000fe400078e0202 */
.L_x_34:
[----:B------:R-:W1:Y:S02]  /*2430*/  LDCU UR5, c[0x0][0xb30] ;  /* 0x00016600ff0577ac */ /* 0x000e640008000800 */
[----:B-1----:R-:W-:-:S09]  /*2440*/  UISETP.NE.AND UP0, UPT, UR5, 0x1, UPT ;  /* 0x000000010500788c */ /* 0x002fd2000bf05270 */
[----:B------:R-:W-:Y:S05]  /*2450*/  BRA.U UP0, `(.L_x_35) ;  /* 0x0000000100407547 */ /* 0x000fea000b800000 */
[----:B------:R-:W1:Y:S08]  /*2460*/  LDC.64 R4, c[0x0][0xb10] ;  /* 0x0002c400ff047b82 */ /* 0x000e700000000a00 */
[----:B------:R-:W2:Y:S08]  /*2470*/  LDC.64 R2, c[0x0][0xb18] ;  /* 0x0002c600ff027b82 */ /* 0x000eb00000000a00 */
[----:B------:R-:W3:Y:S08]  /*2480*/  LDC R6, c[0x0][0xb20] ;  /* 0x0002c800ff067b82 */ /* 0x000ef00000000800 */
[----:B------:R-:W4:Y:S01]  /*2490*/  LDC R16, c[0x0][0xb0c] ;  /* 0x0002c300ff107b82 */ /* 0x000f220000000800 */
[----:B-1----:R-:W-:-:S05]  /*24a0*/  IMAD.HI.U32 R4, R11, R4, RZ ;  /* 0x000000040b047227 */ /* 0x002fca00078e00ff */
[----:B------:R-:W-:Y:S01]  /*24b0*/  SHF.R.U32.HI R4, RZ, R5, R4 ;  /* 0x00000005ff047219 */ /* 0x000fe20000011604 */
[----:B--2---:R-:W-:Y:S01]  /*24c0*/  IMAD.HI.U32 R3, R0, R3, RZ ;  /* 0x0000000300037227 */ /* 0x004fe200078e00ff */
[----:B------:R-:W-:-:S04]  /*24d0*/  ISETP.NE.AND P0, PT, R2, 0x1, PT ;  /* 0x000000010200780c */ /* 0x000fc80003f05270 */
[----:B---3--:R-:W-:-:S04]  /*24e0*/  SHF.R.U32.HI R3, RZ, R6, R3 ;  /* 0x00000006ff037219 */ /* 0x008fc80000011603 */
[----:B------:R-:W-:Y:S02]  /*24f0*/  SEL R3, R0, R3, !P0 ;  /* 0x0000000300037207 */ /* 0x000fe40004000000 */
[----:B----4-:R-:W-:-:S04]  /*2500*/  ISETP.NE.AND P1, PT, R16, 0x1, PT ;  /* 0x000000011000780c */ /* 0x010fc80003f25270 */
[----:B------:R-:W-:-:S05]  /*2510*/  SEL R4, R11, R4, !P1 ;  /* 0x000000040b047207 */ /* 0x000fca0004800000 */
[----:B------:R-:W-:Y:S02]  /*2520*/  IMAD.IADD R5, R3, 0x1, -R4 ;  /* 0x0000000103057824 */ /* 0x000fe400078e0a04 */
[----:B------:R-:W-:Y:S02]  /*2530*/  IMAD.IADD R3, R4, 0x1, -R3 ;  /* 0x0000000104037824 */ /* 0x000fe400078e0a03 */
[----:B------:R-:W-:Y:S02]  /*2540*/  IMAD R11, R5, R16, R11 ;  /* 0x00000010050b7224 */ /* 0x000fe400078e020b */
[----:B------:R-:W-:-:S07]  /*2550*/  IMAD R0, R3, R2, R0 ;  /* 0x0000000203007224 */ /* 0x000fce00078e0200 */
.L_x_35:
[----:B------:R-:W-:Y:S01]  /*2560*/  VIADD R14, R14, 0x1 ;  /* 0x000000010e0e7836 */ /* 0x000fe20000000000 */
[----:B------:R-:W-:Y:S01]  /*2570*/  PLOP3.LUT P1, PT, PT, PT, PT, 0x80, 0x8 ;  /* 0x000000000008781c */ /* 0x000fe20003f2f070 */
[----:B------:R-:W-:Y:S02]  /*2580*/  IMAD.IADD R201, R11, 0x1, R190 ;  /* 0x000000010bc97824 */ /* 0x000fe400078e02be */
[----:B------:R-:W-:Y:S01]  /*2590*/  IMAD.IADD R191, R0, 0x1, R179 ;  /* 0x0000000100bf7824 */ /* 0x000fe200078e02b3 */
[----:B------:R-:W-:-:S04]  /*25a0*/  ISETP.NE.AND P0, PT, R14, 0x2, PT ;  /* 0x000000020e00780c */ /* 0x000fc80003f05270 */
[----:B------:R-:W-:Y:S02]  /*25b0*/  SEL R2, RZ, 0x1, P0 ;  /* 0x00000001ff027807 */ /* 0x000fe40000000000 */
[----:B------:R-:W-:Y:S02]  /*25c0*/  SEL R14, R14, RZ, P0 ;  /* 0x000000ff0e0e7207 */ /* 0x000fe40000000000 */
[----:B------:R-:W-:Y:S01]  /*25d0*/  LOP3.LUT R13, R13, R2, RZ, 0x3c, !PT ;  /* 0x000000020d0d7212 */ /* 0x000fe200078e3cff */
[----:B------:R-:W-:Y:S06]  /*25e0*/  @P2 BRA `(.L_x_36) ;  /* 0xfffffff000982947 */ /* 0x000fec000383ffff */
[----:B------:R-:W-:Y:S01]  /*25f0*/  UIADD3 UR4, UPT, UPT, UR4, 0xf8, URZ ;  /* 0x000000f804047890 */ /* 0x000fe2000fffe0ff */
[----:B------:R-:W-:-:S03]  /*2600*/  SHF.L.U32 R3, R15, 0x1f, RZ ;  /* 0x0000001f0f037819 */ /* 0x000fc600000006ff */
[----:B------:R-:W-:-:S09]  /*2610*/  ULEA UR5, UR13, UR4, 0x3 ;  /* 0x000000040d057291 */ /* 0x000fd2000f8e18ff */
[----:B------:R-:W1:Y:S02]  /*2620*/  SYNCS.PHASECHK.TRANS64.TRYWAIT P0, [UR5], R3 ;  /* 0x00000003ff0075a7 */ /* 0x000e640008001105 */
[----:B-1----:R-:W-:Y:S05]  /*2630*/  @!P0 BRA `(.L_x_37) ;  /* 0x0000006000308947 */ /* 0x002fea0003800000 */
.L_x_127:
[----:B------:R-:W-:-:S04]  /*2640*/  UIADD3 UR6, UPT, UPT, UR13, 0x1, URZ ;  /* 0x000000010d067890 */ /* 0x000fc8000fffe0ff */
[----:B------:R-:W-:-:S04]  /*2650*/  UISETP.NE.AND UP0, UPT, UR6, 0x1f, UPT ;  /* 0x0000001f0600788c */ /* 0x000fc8000bf05270 */
[----:B------:R-:W-:Y:S02]  /*2660*/  USEL UR7, URZ, 0x1, UP0 ;  /* 0x00000001ff077887 */ /* 0x000fe40008000000 */
[----:B------:R-:W-:-:S04]  /*2670*/  USEL UR6, UR6, URZ, UP0 ;  /* 0x000000ff06067287 */ /* 0x000fc80008000000 */
[----:B------:R-:W-:Y:S01]  /*2680*/  ULEA UR5, UR6, UR4, 0x3 ;  /* 0x0000000406057291 */ /* 0x000fe2000f8e18ff */
[----:B------:R-:W-:-:S04]  /*2690*/  LOP3.LUT R2, R15, UR7, RZ, 0x3c, !PT ;  /* 0x000000070f027c12 */ /* 0x000fc8000f8e3cff */
[----:B-1----:R-:W-:-:S04]  /*26a0*/  SHF.L.U32 R3, R2, 0x1f, RZ ;  /* 0x0000001f02037819 */ /* 0x002fc800000006ff */
[----:B------:R-:W1:Y:S02]  /*26b0*/  SYNCS.PHASECHK.TRANS64.TRYWAIT P0, [UR5], R3 ;  /* 0x00000003ff0075a7 */ /* 0x000e640008001105 */
[----:B-1----:R-:W-:Y:S05]  /*26c0*/  @!P0 BRA `(.L_x_38) ;  /* 0x0000006000248947 */ /* 0x002fea0003800000 */
.L_x_129:
        /* <DEDUP_REMOVED lines=9> */
.L_x_131:
        /* <DEDUP_REMOVED lines=9> */
.L_x_133:
        /* <DEDUP_REMOVED lines=9> */
.L_x_135:
        /* <DEDUP_REMOVED lines=9> */
.L_x_137:
        /* <DEDUP_REMOVED lines=9> */
.L_x_139:
        /* <DEDUP_REMOVED lines=9> */
.L_x_141:
        /* <DEDUP_REMOVED lines=9> */
.L_x_143:
        /* <DEDUP_REMOVED lines=9> */
.L_x_145:
        /* <DEDUP_REMOVED lines=9> */
.L_x_147:
        /* <DEDUP_REMOVED lines=9> */
.L_x_149:
        /* <DEDUP_REMOVED lines=9> */
.L_x_151:
        /* <DEDUP_REMOVED lines=9> */
.L_x_153:
        /* <DEDUP_REMOVED lines=9> */
.L_x_155:
        /* <DEDUP_REMOVED lines=9> */
.L_x_157:
        /* <DEDUP_REMOVED lines=9> */
.L_x_159:
        /* <DEDUP_REMOVED lines=9> */
.L_x_161:
        /* <DEDUP_REMOVED lines=9> */
.L_x_163:
        /* <DEDUP_REMOVED lines=9> */
.L_x_165:
        /* <DEDUP_REMOVED lines=9> */
.L_x_167:
        /* <DEDUP_REMOVED lines=9> */
.L_x_169:
        /* <DEDUP_REMOVED lines=9> */
.L_x_171:
        /* <DEDUP_REMOVED lines=9> */
.L_x_173:
        /* <DEDUP_REMOVED lines=9> */
.L_x_175:
        /* <DEDUP_REMOVED lines=9> */
.L_x_177:
        /* <DEDUP_REMOVED lines=9> */
.L_x_179:
        /* <DEDUP_REMOVED lines=9> */
.L_x_181:
        /* <DEDUP_REMOVED lines=9> */
.L_x_183:
        /* <DEDUP_REMOVED lines=9> */
.L_x_185:
[----:B------:R-:W-:-:S04]  /*3690*/  UIADD3 UR6, UPT, UPT, UR6, 0x1, URZ ;  /* 0x0000000106067890 */ /* 0x000fc8000fffe0ff */
[----:B------:R-:W-:-:S04]  /*36a0*/  UISETP.NE.AND UP0, UPT, UR6, 0x1f, UPT ;  /* 0x0000001f0600788c */ /* 0x000fc8000bf05270 */
[----:B------:R-:W-:Y:S02]  /*36b0*/  USEL UR5, URZ, 0x1, UP0 ;  /* 0x00000001ff057887 */ /* 0x000fe40008000000 */
[----:B------:R-:W-:-:S04]  /*36c0*/  USEL UR6, UR6, URZ, UP0 ;  /* 0x000000ff06067287 */ /* 0x000fc80008000000 */
[----:B------:R-:W-:Y:S01]  /*36d0*/  ULEA UR6, UR6, UR4, 0x3 ;  /* 0x0000000406067291 */ /* 0x000fe2000f8e18ff */
[----:B-1----:R-:W-:-:S04]  /*36e0*/  LOP3.LUT R3, R2, UR5, RZ, 0x3c, !PT ;  /* 0x0000000502037c12 */ /* 0x002fc8000f8e3cff */
[----:B------:R-:W-:Y:S01]  /*36f0*/  SHF.L.U32 R3, R3, 0x1f, RZ ;  /* 0x0000001f03037819 */ /* 0x000fe200000006ff */
[----:B------:R-:W-:-:S07]  /*3700*/  IMAD.U32 R0, RZ, RZ, UR6 ;  /* 0x00000006ff007e24 */ /* 0x000fce000f8e00ff */
.L_x_67:
[----:B-1----:R1:W2:Y:S02]  /*3710*/  SYNCS.PHASECHK.TRANS64.TRYWAIT P0, [R0+URZ], R3 ;  /* 0x00000003000075a7 */ /* 0x0022a400080011ff */
[----:B--2---:R-:W-:Y:S05]  /*3720*/  @!P0 NANOSLEEP.SYNCS 0x989680 ;  /* 0x009896800000895d */ /* 0x004fea0003900000 */
[----:B------:R-:W2:Y:S02]  /*3730*/  @!P0 SYNCS.PHASECHK.TRANS64 P0, [R0+URZ], R3 ;  /* 0x00000003000085a7 */ /* 0x000ea400080010ff */
[----:B--2---:R-:W-:Y:S05]  /*3740*/  @P0 EXIT ;  /* 0x000000000000094d */ /* 0x004fea0003800000 */
[----:B------:R-:W-:Y:S05]  /*3750*/  BRA `(.L_x_67) ;  /* 0xfffffffc00ec7947 */ /* 0x000fea000383ffff */
.L_x_18:
[----:B------:R-:W-:-:S04]  /*3760*/  UISETP.NE.AND UP1, UPT, UR37, URZ, UPT ;  /* 0x000000ff2500728c */ /* 0x000fc8000bf25270 */
[----:B------:R-:W-:-:S09]  /*3770*/  UISETP.NE.OR UP1, UPT, UR8, 0x1, UP1 ;  /* 0x000000010800788c */ /* 0x000fd20008f25670 */
[----:B------:R-:W-:Y:S05]  /*3780*/  BRA.U UP1, `(.L_x_68) ;  /* 0x0000000501487547 */ /* 0x000fea000b800000 */
[----:B------:R-:W-:Y:S01]  /*3790*/  ISETP.NE.AND P2, PT, R0, RZ, PT ;  /* 0x000000ff0000720c */ /* 0x000fe20003f45270 */
[----:B------:R-:W-:Y:S01]  /*37a0*/  IMAD.MOV.U32 R12, RZ, RZ, 0x1 ;  /* 0x00000001ff0c7424 */ /* 0x000fe200078e00ff */
[----:B------:R-:W-:Y:S02]  /*37b0*/  CS2R R10, SRZ ;  /* 0x00000000000a7805 */ /* 0x000fe4000001ff00 */
[----:B------:R-:W-:Y:S01]  /*37c0*/  CS2R R8, SRZ ;  /* 0x0000000000087805 */ /* 0x000fe2000001ff00 */
[----:B------:R-:W-:Y:S01]  /*37d0*/  UMOV UR4, 0x400 ;  /* 0x0000040000047882 */ /* 0x000fe20000000000 */
[----:B------:R-:W-:Y:S01]  /*37e0*/  UMOV UR6, URZ ;  /* 0x000000ff00067c82 */ /* 0x000fe20008000000 */
[----:B------:R-:W-:-:S12]  /*37f0*/  ULEA UR37, UR37, UR4, 0x18 ;  /* 0x0000000425257291 */ /* 0x000fd8000f8ec0ff */
.L_x_72:
[----:B------:R-:W-:Y:S02]  /*3800*/  LEA R2, R8, UR37, 0x3 ;  /* 0x0000002508027c11 */ /* 0x000fe4000f8e18ff */
[----:B------:R-:W-:-:S03]  /*3810*/  SHF.L.U32 R5, R9, 0x1f, RZ ;  /* 0x0000001f09057819 */ /* 0x000fc600000006ff */
[----:B------:R-:W-:Y:S01]  /*3820*/  VIADD R4, R2, 0x280 ;  /* 0x0000028002047836 */ /* 0x000fe20000000000 */
[----:B------:R-:W1:Y:S02]  /*3830*/  SYNCS.PHASECHK.TRANS64.TRYWAIT P0, [R2+URZ+0x270], R5 ;  /* 0x00027005020075a7 */ /* 0x000e6400080011ff */
[----:B-1----:R-:W-:Y:S05]  /*3840*/  @!P0 BRA `(.L_x_69) ;  /* 0x00000058007c8947 */ /* 0x002fea0003800000 */
.L_x_186:
[----:B------:R-:W-:Y:S01]  /*3850*/  ULEA UR5, UR6, UR37, 0x3 ;  /* 0x0000002506057291 */ /* 0x000fe2000f8e18ff */
[----:B------:R-:W-:Y:S02]  /*3860*/  PRMT R4, RZ, 0x654, R4 ;  /* 0x00000654ff047816 */ /* 0x000fe40000000004 */
[----:B-1----:R-:W-:Y:S01]  /*3870*/  SHF.L.U32 R5, R12, 0x1f, RZ ;  /* 0x0000001f0c057819 */ /* 0x002fe200000006ff */
[----:B------:R-:W-:Y:S01]  /*3880*/  UIADD3 UR4, UPT, UPT, UR5, 0x210, URZ ;  /* 0x0000021005047890 */ /* 0x000fe2000fffe0ff */
[----:B------:R1:W-:Y:S05]  /*3890*/  SYNCS.ARRIVE.TRANS64.RED.A1T0 RZ, [R4+URZ], RZ ;  /* 0x000000ff04ff79a7 */ /* 0x0003ea00081004ff */
[----:B------:R-:W-:Y:S01]  /*38a0*/  IMAD.U32 R7, RZ, RZ, UR4 ;  /* 0x00000004ff077e24 */ /* 0x000fe2000f8e00ff */
[----:B------:R-:W2:Y:S04]  /*38b0*/  SYNCS.PHASECHK.TRANS64.TRYWAIT P0, [UR5+0x220], R5 ;  /* 0x00022005ff0075a7 */ /* 0x000ea80008001105 */
[----:B------:R-:W-:Y:S01]  /*38c0*/  PRMT R6, R0, 0x654, R7 ;  /* 0x0000065400067816 */ /* 0x000fe20000000007 */
[----:B-1----:R-:W-:Y:S01]  /*38d0*/  @!P2 IMAD.MOV.U32 R4, RZ, RZ, 0x10 ;  /* 0x00000010ff04a424 */ /* 0x002fe200078e00ff */
[----:B--2---:R-:W-:Y:S06]  /*38e0*/  @!P0 BRA `(.L_x_70) ;  /* 0x0000005800688947 */ /* 0x004fec0003800000 */
.L_x_188:
[----:B------:R-:W-:Y:S01]  /*38f0*/  ULEA UR4, UR6, UR37, 0x4 ;  /* 0x0000002506047291 */ /* 0x000fe2000f8e20ff */
[----:B------:R-:W-:Y:S01]  /*3900*/  SEL R3, R6, R3, !P2 ;  /* 0x0000000306037207 */ /* 0x000fe20005000000 */
[----:B------:R-:W-:Y:S01]  /*3910*/  UIADD3 UR5, UPT, UPT, UR5, 0x210, URZ ;  /* 0x0000021005057890 */ /* 0x000fe2000fffe0ff */
[----:B-1----:R-:W-:Y:S01]  /*3920*/  LEA R2, R11, UR37, 0x3 ;  /* 0x000000250b027c11 */ /* 0x002fe2000f8e18ff */
[----:B------:R-:W-:Y:S01]  /*3930*/  UIADD3 UR4, UPT, UPT, UR4, 0x2a0, URZ ;  /* 0x000002a004047890 */ /* 0x000fe2000fffe0ff */
[----:B------:R-:W-:Y:S01]  /*3940*/  SHF.L.U32 R5, R10, 0x1f, RZ ;  /* 0x0000001f0a057819 */ /* 0x000fe200000006ff */
[----:B------:R1:W-:Y:S01]  /*3950*/  @!P2 SYNCS.ARRIVE.TRANS64.RED RZ, [R3+URZ], R4 ;  /* 0x0000000403ffa9a7 */ /* 0x0003e200080004ff */
[----:B------:R-:W-:Y:S01]  /*3960*/  UIADD3 UR6, UPT, UPT, UR6, 0x1, URZ ;  /* 0x0000000106067890 */ /* 0x000fe2000fffe0ff */
[----:B------:R-:W-:-:S03]  /*3970*/  VIADD R8, R8, 0x1 ;  /* 0x0000000108087836 */ /* 0x000fc60000000000 */
[----:B------:R-:W-:Y:S02]  /*3980*/  UISETP.NE.AND UP0, UPT, UR6, 0x2, UPT ;  /* 0x000000020600788c */ /* 0x000fe4000bf05270 */
[----:B------:R-:W-:Y:S06]  /*3990*/  UGETNEXTWORKID.BROADCAST [UR4], [UR5] ;  /* 0x00000000040073ca */ /* 0x000fec0008000100 */
[----:B------:R-:W-:Y:S01]  /*39a0*/  USEL UR4, URZ, 0x1, UP0 ;  /* 0x00000001ff047887 */ /* 0x000fe20008000000 */
[----:B------:R-:W-:Y:S01]  /*39b0*/  ISETP.NE.AND P0, PT, R8, 0x2, PT ;  /* 0x000000020800780c */ /* 0x000fe20003f05270 */
[----:B------:R-:W-:Y:S01]  /*39c0*/  USEL UR6, UR6, URZ, UP0 ;  /* 0x000000ff06067287 */ /* 0x000fe20008000000 */
[----:B------:R-:W2:Y:S03]  /*39d0*/  SYNCS.PHASECHK.TRANS64.TRYWAIT P1, [R2+URZ+0x210], R5 ;  /* 0x00021005020075a7 */ /* 0x000ea600080211ff */
[----:B------:R-:W-:Y:S01]  /*39e0*/  LOP3.LUT R12, R12, UR4, RZ, 0x3c, !PT ;  /* 0x000000040c0c7c12 */ /* 0x000fe2000f8e3cff */
[----:B-12---:R-:W-:Y:S07]  /*39f0*/  @!P1 BRA `(.L_x_71) ;  /* 0x00000058003c9947 */ /* 0x006fee0003800000 */
.L_x_189:
[C---:B------:R-:W-:Y:S01]  /*3a00*/  LEA R4, R11.reuse, UR37, 0x4 ;  /* 0x000000250b047c11 */ /* 0x040fe2000f8e20ff */
[----:B-1----:R-:W-:Y:S01]  /*3a10*/  VIADD R2, R2, 0x220 ;  /* 0x0000022002027836 */ /* 0x002fe20000000000 */
[----:B------:R-:W-:Y:S01]  /*3a20*/  SEL R8, R8, RZ, P0 ;  /* 0x000000ff08087207 */ /* 0x000fe20000000000 */
[----:B------:R-:W-:-:S03]  /*3a30*/  VIADD R11, R11, 0x1 ;  /* 0x000000010b0b7836 */ /* 0x000fc60000000000 */
[----:B------:R-:W1:Y:S01]  /*3a40*/  LDS.128 R4, [R4+0x2a0] ;  /* 0x0002a00004047984 */ /* 0x000e620000000c00 */
[----:B------:R-:W-:Y:S02]  /*3a50*/  PRMT R2, RZ, 0x654, R2 ;  /* 0x00000654ff027816 */ /* 0x000fe40000000002 */
[C---:B------:R-:W-:Y:S01]  /*3a60*/  ISETP.NE.AND P1, PT, R11.reuse, 0x2, PT ;  /* 0x000000020b00780c */ /* 0x040fe20003f25270 */
[----:B------:R-:W-:Y:S01]  /*3a70*/  @!PT LDS RZ, [RZ] ;  /* 0x00000000fffff984 */ /* 0x000fe20000000800 */
[----:B------:R-:W-:Y:S01]  /*3a80*/  @!PT LDS RZ, [RZ] ;  /* 0x00000000fffff984 */ /* 0x000fe20000000800 */
[----:B------:R-:W-:Y:S01]  /*3a90*/  @!PT LDS RZ, [RZ] ;  /* 0x00000000fffff984 */ /* 0x000fe20000000800 */
[----:B------:R-:W-:Y:S01]  /*3aa0*/  @!PT LDS RZ, [RZ] ;  /* 0x00000000fffff984 */ /* 0x000fe20000000800 */
[----:B------:R2:W-:Y:S06]  /*3ab0*/  MEMBAR.ALL.CTA ;  /* 0x0000000000007992 */ /* 0x0005ec0000008000 */
[----:B--2---:R-:W2:Y:S01]  /*3ac0*/  FENCE.VIEW.ASYNC.S ;  /* 0x00000000000073c6 */ /* 0x004ea20000000000 */
[----:B------:R-:W-:Y:S01]  /*3ad0*/  SEL R11, R11, RZ, P1 ;  /* 0x000000ff0b0b7207 */ /* 0x000fe20000800000 */
[----:B--2---:R2:W-:Y:S01]  /*3ae0*/  SYNCS.ARRIVE.TRANS64.RED.A1T0 RZ, [R2+URZ], RZ ;  /* 0x000000ff02ff79a7 */ /* 0x0045e200081004ff */
[----:B-1----:R-:W-:-:S02]  /*3af0*/  LOP3.LUT P3, RZ, R6, 0x1, RZ, 0xc0, !PT ;  /* 0x0000000106ff7812 */ /* 0x002fc4000786c0ff */
[----:B------:R-:W-:-:S04]  /*3b00*/  SEL R5, RZ, 0x1, P1 ;  /* 0x00000001ff057807 */ /* 0x000fc80000800000 */
[----:B------:R-:W-:Y:S02]  /*3b10*/  LOP3.LUT R10, R10, R5, RZ, 0x3c, !PT ;  /* 0x000000050a0a7212 */ /* 0x000fe400078e3cff */
[----:B--2---:R-:W-:-:S04]  /*3b20*/  SEL R2, RZ, 0x1, P0 ;  /* 0x00000001ff027807 */ /* 0x004fc80000000000 */
[----:B------:R-:W-:Y:S01]  /*3b30*/  LOP3.LUT R9, R9, R2, RZ, 0x3c, !PT ;  /* 0x0000000209097212 */ /* 0x000fe200078e3cff */
[----:B------:R-:W-:Y:S06]  /*3b40*/  @P3 BRA `(.L_x_72) ;  /* 0xfffffffc002c3947 */ /* 0x000fec000383ffff */
[----:B------:R-:W-:Y:S01]  /*3b50*/  ULEA UR5, UR6, UR37, 0x3 ;  /* 0x0000002506057291 */ /* 0x000fe2000f8e18ff */
[----:B------:R-:W-:-:S08]  /*3b60*/  SHF.L.U32 R3, R12, 0x1f, RZ ;  /* 0x0000001f0c037819 */ /* 0x000fd000000006ff */
[----:B------:R-:W1:Y:S02]  /*3b70*/  SYNCS.PHASECHK.TRANS64 P0, [UR5+0x220], R3 ;  /* 0x00022003ff0075a7 */ /* 0x000e640008001005 */
[----:B-1----:R-:W-:Y:S05]  /*3b80*/  @P0 BRA `(.L_x_73) ;  /* 0x0000000000080947 */ /* 0x002fea0003800000 */
[----:B------:R-:W1:Y:S02]  /*3b90*/  SYNCS.PHASECHK.TRANS64.TRYWAIT P0, [UR5+0x220], R3 ;  /* 0x00022003ff0075a7 */ /* 0x000e640008001105 */
[----:B-1----:R-:W-:Y:S05]  /*3ba0*/  @!P0 BRA `(.L_x_74) ;  /* 0x0000005400e48947 */ /* 0x002fea0003800000 */
.L_x_73:
[----:B------:R-:W-:-:S04]  /*3bb0*/  UIADD3 UR4, UPT, UPT, UR6, 0x1, URZ ;  /* 0x0000000106047890 */ /* 0x000fc8000fffe0ff */
[----:B------:R-:W-:-:S04]  /*3bc0*/  UISETP.NE.AND UP0, UPT, UR4, 0x2, UPT ;  /* 0x000000020400788c */ /* 0x000fc8000bf05270 */
[----:B------:R-:W-:Y:S02]  /*3bd0*/  USEL UR7, URZ, 0x1, UP0 ;  /* 0x00000001ff077887 */ /* 0x000fe40008000000 */
[----:B------:R-:W-:-:S04]  /*3be0*/  USEL UR4, UR4, URZ, UP0 ;  /* 0x000000ff04047287 */ /* 0x000fc80008000000 */
[----:B------:R-:W-:Y:S01]  /*3bf0*/  ULEA UR4, UR4, UR37, 0x3 ;  /* 0x0000002504047291 */ /* 0x000fe2000f8e18ff */
[----:B-1----:R-:W-:-:S04]  /*3c00*/  LOP3.LUT R3, R12, UR7, RZ, 0x3c, !PT ;  /* 0x000000070c037c12 */ /* 0x002fc8000f8e3cff */
[----:B------:R-:W-:-:S04]  /*3c10*/  SHF.L.U32 R0, R3, 0x1f, RZ ;  /* 0x0000001f03007819 */ /* 0x000fc800000006ff */
[----:B------:R-:W1:Y:S02]  /*3c20*/  SYNCS.PHASECHK.TRANS64 P0, [UR4+0x220], R0 ;  /* 0x00022000ff0075a7 */ /* 0x000e640008001004 */
[----:B-1----:R-:W-:Y:S05]  /*3c30*/  @P0 EXIT ;  /* 0x000000000000094d */ /* 0x002fea0003800000 */
[----:B------:R-:W-:Y:S02]  /*3c40*/  SHF.L.U32 R3, R3, 0x1f, RZ ;  /* 0x0000001f03037819 */ /* 0x000fe400000006ff */
[----:B------:R-:W-:-:S07]  /*3c50*/  MOV R0, UR4 ;  /* 0x0000000400007c02 */ /* 0x000fce0008000f00 */
.L_x_75:
[----:B-1----:R1:W2:Y:S02]  /*3c60*/  SYNCS.PHASECHK.TRANS64.TRYWAIT P0, [R0+URZ+0x220], R3 ;  /* 0x00022003000075a7 */ /* 0x0022a400080011ff */
[----:B--2---:R-:W-:Y:S05]  /*3c70*/  @!P0 NANOSLEEP.SYNCS 0x989680 ;  /* 0x009896800000895d */ /* 0x004fea0003900000 */
[----:B------:R-:W2:Y:S02]  /*3c80*/  @!P0 SYNCS.PHASECHK.TRANS64 P0, [R0+URZ+0x220], R3 ;  /* 0x00022003000085a7 */ /* 0x000ea400080010ff */
[----:B--2---:R-:W-:Y:S05]  /*3c90*/  @P0 EXIT ;  /* 0x000000000000094d */ /* 0x004fea0003800000 */
[----:B------:R-:W-:Y:S05]  /*3ca0*/  BRA `(.L_x_75) ;  /* 0xfffffffc00ec7947 */ /* 0x000fea000383ffff */
.L_x_68:
[----:B------:R-:W-:-:S09]  /*3cb0*/  UISETP.NE.AND UP1, UPT, UR8, URZ, UPT ;  /* 0x000000ff0800728c */ /* 0x000fd2000bf25270 */
[----:B------:R-:W-:Y:S05]  /*3cc0*/  BRA.U UP1, `(.L_x_76) ;  /* 0x0000000d01607547 */ /* 0x000fea000b800000 */
[----:B------:R-:W-:Y:S01]  /*3cd0*/  UMOV UR4, 0x40 ;  /* 0x0000004000047882 */ /* 0x000fe20000000000 */
[----:B------:R-:W-:Y:S01]  /*3ce0*/  NOP ;  /* 0x0000000000007918 */ /* 0x000fe20000000000 */
[----:B------:R-:W-:Y:S01]  /*3cf0*/  ULEA UR4, UR37, UR4, 0x18 ;  /* 0x0000000425047291 */ /* 0x000fe2000f8ec0ff */
[----:B------:R-:W-:Y:S02]  /*3d00*/  UMOV UR5, 0x400 ;  /* 0x0000040000057882 */ /* 0x000fe40000000000 */
[----:B------:R-:W-:-:S06]  /*3d10*/  ULEA UR37, UR37, UR5, 0x18 ;  /* 0x0000000525257291 */ /* 0x000fcc000f8ec0ff */
[----:B------:R-:W1:Y:S02]  /*3d20*/  LDS.U8 R0, [UR4+0x1c] ;  /* 0x00001c04ff007984 */ /* 0x000e640008000000 */
[----:B-1----:R-:W-:-:S13]  /*3d30*/  ISETP.NE.AND P0, PT, R0, RZ, PT ;  /* 0x000000ff0000720c */ /* 0x002fda0003f05270 */
[----:B------:R-:W-:Y:S05]  /*3d40*/  @P0 BRA `(.L_x_77) ;  /* 0x0000000000580947 */ /* 0x000fea0003800000 */
[----:B------:R-:W-:-:S13]  /*3d50*/  ELECT P0, URZ, PT ;  /* 0x0000000000ff782f */ /* 0x000fda0003800000 */
[----:B------:R-:W-:Y:S05]  /*3d60*/  @!P0 BRA `(.L_x_78) ;  /* 0x0000000000608947 */ /* 0x000fea0003800000 */
[----:B------:R-:W-:Y:S01]  /*3d70*/  UMOV UR5, 0x10 ;  /* 0x0000001000057882 */ /* 0x000fe20000000000 */
[----:B------:R-:W-:Y:S01]  /*3d80*/  HFMA2 R0, -RZ, RZ, 0, 5.9604644775390625e-08 ;  /* 0x00000001ff007431 */ /* 0x000fe200000001ff */
[----:B------:R-:W-:-:S03]  /*3d90*/  MOV R2, 0xffff ;  /* 0x0000ffff00027802 */ /* 0x000fc60000000f00 */
[----:B------:R-:W-:Y:S04]  /*3da0*/  DEPBAR.LE SB1, 0x36 ;  /* 0x00009d800000791a */ /* 0x000fe80000000000 */
[----:B------:R-:W1:Y:S02]  /*3db0*/  UTCATOMSWS.FIND_AND_SET.ALIGN UP0, UR5, UR5 ;  /* 0x00000005000575e3 */ /* 0x000e640008000800 */
[----:B-1----:R-:W-:Y:S01]  /*3dc0*/  MOV R3, UR5 ;  /* 0x0000000500037c02 */ /* 0x002fe20008000f00 */
[----:B------:R-:W-:Y:S06]  /*3dd0*/  BRA.U UP0, `(.L_x_79) ;  /* 0x0000000100187547 */ /* 0x000fec000b800000 */
.L_x_80:
[----:B------:R-:W-:Y:S05]  /*3de0*/  NANOSLEEP 0x64 ;  /* 0x000000640000795d */ /* 0x000fea0003800000 */
[----:B------:R-:W-:-:S05]  /*3df0*/  UMOV UR5, 0x10 ;  /* 0x0000001000057882 */ /* 0x000fca0000000000 */
[----:B------:R-:W-:Y:S04]  /*3e00*/  DEPBAR.LE SB1, 0x36 ;  /* 0x00009d800000791a */ /* 0x000fe80000000000 */
[----:B------:R-:W1:Y:S02]  /*3e10*/  UTCATOMSWS.FIND_AND_SET.ALIGN UP0, UR5, UR5 ;  /* 0x00000005000575e3 */ /* 0x000e640008000800 */
[----:B-1----:R-:W-:Y:S01]  /*3e20*/  MOV R3, UR5 ;  /* 0x0000000500037c02 */ /* 0x002fe20008000f00 */
[----:B------:R-:W-:Y:S05]  /*3e30*/  BRA.U !UP0, `(.L_x_80) ;  /* 0xfffffffd08e87547 */ /* 0x000fea000b83ffff */
.L_x_79:
[-C--:B------:R-:W-:Y:S02]  /*3e40*/  SHF.L.U32 R2, R2, R3.reuse, RZ ;  /* 0x0000000302027219 */ /* 0x080fe400000006ff */
[----:B------:R-:W-:Y:S01]  /*3e50*/  SHF.L.U32 R0, R0, R3, RZ ;  /* 0x0000000300007219 */ /* 0x000fe200000006ff */
[----:B------:R-:W-:Y:S02]  /*3e60*/  IMAD.SHL.U32 R3, R3, 0x20, RZ ;  /* 0x0000002003037824 */ /* 0x000fe400078e00ff */
[----:B------:R1:W-:Y:S04]  /*3e70*/  ATOMS.OR RZ, [UR4+0x14], R2 ;  /* 0x00001402ffff798c */ /* 0x0003e8000b000004 */
[----:B------:R1:W-:Y:S04]  /*3e80*/  ATOMS.OR RZ, [UR4+0x18], R0 ;  /* 0x00001800ffff798c */ /* 0x0003e8000b000004 */
[----:B------:R1:W-:Y:S01]  /*3e90*/  STS [UR37+0x2c0], R3 ;  /* 0x0002c003ff007988 */ /* 0x0003e20008000825 */
[----:B------:R-:W-:Y:S05]  /*3ea0*/  BRA `(.L_x_78) ;  /* 0x0000000000107947 */ /* 0x000fea0003800000 */
.L_x_77:
[----:B------:R-:W-:Y:S02]  /*3eb0*/  MOV R0, 0xffffffff ;  /* 0xffffffff00007802 */ /* 0x000fe40000000f00 */
[----:B------:R-:W-:-:S03]  /*3ec0*/  MOV R2, 0x3ef0 ;  /* 0x00003ef000027802 */ /* 0x000fc60000000f00 */
[----:B------:R1:W-:Y:S04]  /*3ed0*/  STS [UR37+0x2c0], R0 ;  /* 0x0002c000ff007988 */ /* 0x0003e80008000825 */
[----:B-1-3-5:R-:W-:Y:S05]  /*3ee0*/  CALL.REL.NOINC `($__internal_1_$__cuda_sm10x_tcgen05_guardrail_trap_phase_invalid_during_alloc) ;  /* 0x0000005800647944 */ /* 0x02afea0003c00000 */
.L_x_78:
[----:B------:R-:W-:Y:S05]  /*3ef0*/  WARPSYNC.ALL ;  /* 0x0000000000007948 */ /* 0x000fea0003800000 */
[----:B------:R-:W2:Y:S01]  /*3f00*/  S2UR UR9, SR_CgaCtaId ;  /* 0x00000000000979c3 */ /* 0x000ea20000008800 */
[----:B------:R-:W-:Y:S01]  /*3f10*/  UMOV UR4, 0x400 ;  /* 0x0000040000047882 */ /* 0x000fe20000000000 */
[----:B------:R-:W-:-:S06]  /*3f20*/  NOP ;  /* 0x0000000000007918 */ /* 0x000fcc0000000000 */
[----:B------:R-:W-:Y:S06]  /*3f30*/  BAR.ARV 0x6, 0xa0 ;  /* 0x0182800000007b1d */ /* 0x000fec0000002000 */
[----:B------:R-:W4:Y:S01]  /*3f40*/  LDCU UR5, c[0x0][0x38c] ;  /* 0x00007180ff0577ac */ /* 0x000f220008000800 */
[----:B------:R-:W-:Y:S01]  /*3f50*/  IMAD.MOV.U32 R11, RZ, RZ, 0x1 ;  /* 0x00000001ff0b7424 */ /* 0x000fe200078e00ff */
[----:B------:R-:W-:Y:S01]  /*3f60*/  CS2R R8, SRZ ;  /* 0x0000000000087805 */ /* 0x000fe2000001ff00 */
[----:B------:R-:W-:Y:S01]  /*3f70*/  IMAD.MOV.U32 R10, RZ, RZ, RZ ;  /* 0x000000ffff0a7224 */ /* 0x000fe200078e00ff */
[----:B------:R-:W-:Y:S01]  /*3f80*/  UMOV UR11, URZ ;  /* 0x000000ff000b7c82 */ /* 0x000fe20008000000 */
[----:B------:R-:W-:Y:S01]  /*3f90*/  UMOV UR18, URZ ;  /* 0x000000ff00127c82 */ /* 0x000fe20008000000 */
[----:B------:R-:W-:Y:S01]  /*3fa0*/  UMOV UR20, 0x0 ;  /* 0x0000000000147882 */ /* 0x000fe20000000000 */
[----:B------:R-:W-:Y:S01]  /*3fb0*/  UMOV UR21, 0x81404a0 ;  /* 0x081404a000157882 */ /* 0x000fe20000000000 */
[----:B--2---:R-:W-:Y:S01]  /*3fc0*/  ULEA UR9, UR9, UR4, 0x18 ;  /* 0x0000000409097291 */ /* 0x004fe2000f8ec0ff */
[----:B------:R-:W2:Y:S03]  /*3fd0*/  LDCU UR4, c[0x0][0x38c] ;  /* 0x00007180ff0477ac */ /* 0x000ea60008000800 */
[----:B------:R-:W-:-:S02]  /*3fe0*/  UIADD3 UR10, UPT, UPT, UR9, 0x5380, URZ ;  /* 0x00005380090a7890 */ /* 0x000fc4000fffe0ff */
[----:B----4-:R-:W-:-:S03]  /*3ff0*/  UISETP.GE.AND UP3, UPT, UR5, 0x1, UPT ;  /* 0x000000010500788c */ /* 0x010fc6000bf66270 */
[----:B-1----:R-:W1:Y:S01]  /*4000*/  LDS R0, [UR9+0x2c0] ;  /* 0x0002c009ff007984 */ /* 0x002e620008000800 */
[----:B------:R-:W-:-:S04]  /*4010*/  USHF.R.U32.HI UR10, URZ, 0x4, UR10 ;  /* 0x00000004ff0a7899 */ /* 0x000fc8000801160a */
[----:B------:R-:W-:-:S04]  /*4020*/  ULOP3.LUT UR10, UR10, 0x3fff, URZ, 0xc0, !UPT ;  /* 0x00003fff0a0a7892 */ /* 0x000fc8000f8ec0ff */
[----:B------:R-:W-:Y:S02]  /*4030*/  ULOP3.LUT UR10, UR10, 0x10000, URZ, 0xfc, !UPT ;  /* 0x000100000a0a7892 */ /* 0x000fe4000f8efcff */
[----:B--2---:R-:W-:-:S04]  /*4040*/  UIADD3 UR4, UPT, UPT, UR4, 0x1f, URZ ;  /* 0x0000001f04047890 */ /* 0x004fc8000fffe0ff */
[----:B------:R-:W-:-:S04]  /*4050*/  USHF.R.S32.HI UR8, URZ, 0x1f, UR4 ;  /* 0x0000001fff087899 */ /* 0x000fc80008011404 */
[----:B------:R-:W-:Y:S02]  /*4060*/  ULEA.HI UR8, UR8, UR4, URZ, 0x5 ;  /* 0x0000000408087291 */ /* 0x000fe4000f8f28ff */
[----:B------:R-:W-:Y:S02]  /*4070*/  UIADD3 UR4, UPT, UPT, UR9, 0x24380, URZ ;  /* 0x0002438009047890 */ /* 0x000fe4000fffe0ff */
[----:B------:R-:W-:Y:S02]  /*4080*/  USHF.R.S32.HI UR8, URZ, 0x5, UR8 ;  /* 0x00000005ff087899 */ /* 0x000fe40008011408 */
[----:B------:R-:W-:Y:S02]  /*4090*/  USHF.R.U32.HI UR4, URZ, 0x4, UR4 ;  /* 0x00000004ff047899 */ /* 0x000fe40008011604 */
[----:B------:R-:W-:Y:S02]  /*40a0*/  UISETP.LT.AND UP0, UPT, UR8, 0x1, UPT ;  /* 0x000000010800788c */ /* 0x000fe4000bf01270 */
[----:B------:R-:W-:-:S02]  /*40b0*/  ULOP3.LUT UR4, UR4, 0x3fff, URZ, 0xc0, !UPT ;  /* 0x00003fff04047892 */ /* 0x000fc4000f8ec0ff */
[----:B------:R-:W-:Y:S02]  /*40c0*/  USEL UR15, UR8, 0x1, !UP0 ;  /* 0x00000001080f7887 */ /* 0x000fe4000c000000 */
[----:B------:R-:W-:Y:S02]  /*40d0*/  ULOP3.LUT UR4, UR4, 0x10000, URZ, 0xfc, !UPT ;  /* 0x0001000004047892 */ /* 0x000fe4000f8efcff */
[----:B------:R-:W-:Y:S01]  /*40e0*/  UIADD3 UR15, UPT, UPT, -UR15, URZ, URZ ;  /* 0x000000ff0f0f7290 */ /* 0x000fe2000fffe1ff */
[----:B-1----:R-:W-:-:S15]  /*40f0*/  R2UR UR12, R0 ;  /* 0x00000000000c72ca */ /* 0x002fde00000e0000 */
.L_x_87:
[----:B------:R-:W-:Y:S02]  /*4100*/  LEA R0, R10, UR9, 0x3 ;  /* 0x000000090a007c11 */ /* 0x000fe4000f8e18ff */
[----:B------:R-:W-:Y:S02]  /*4110*/  SHF.L.U32 R5, R9, 0x1f, RZ ;  /* 0x0000001f09057819 */ /* 0x000fe400000006ff */
[----:B------:R-:W-:Y:S01]  /*4120*/  PLOP3.LUT P0, PT, PT, PT, UP3, 0x80, 0x8 ;  /* 0x000000000008781c */ /* 0x000fe20003f0f038 */
[----:B------:R-:W-:Y:S01]  /*4130*/  VIADD R3, R0, 0x220 ;  /* 0x0000022000037836 */ /* 0x000fe20000000000 */
[----:B-1----:R-:W1:Y:S02]  /*4140*/  SYNCS.PHASECHK.TRANS64.TRYWAIT P1, [R0+URZ+0x210], R5 ;  /* 0x00021005000075a7 */ /* 0x002e6400080211ff */
[----:B-1--4-:R-:W-:Y:S09]  /*4150*/  @!P1 BRA `(.L_x_81) ;  /* 0x0000005000909947 */ /* 0x012ff20003800000 */
.L_x_191:
[----:B------:R-:W-:Y:S01]  /*4160*/  LEA R4, R10, UR9, 0x4 ;  /* 0x000000090a047c11 */ /* 0x000fe2000f8e20ff */
[----:B------:R-:W-:Y:S01]  /*4170*/  @UP3 ULEA UR5, UR18, UR9, 0x3 ;  /* 0x0000000912053291 */ /* 0x000fe2000f8e18ff */
[----:B------:R-:W-:Y:S01]  /*4180*/  PLOP3.LUT P2, PT, PT, PT, PT, 0x80, 0x8 ;  /* 0x000000000008781c */ /* 0x000fe20003f4f070 */
[----:B------:R-:W-:Y:S01]  /*4190*/  ULEA UR14, UR11, UR9, 0x3 ;  /* 0x000000090b0e7291 */ /* 0x000fe2000f8e18ff */
[----:B------:R-:W-:Y:S02]  /*41a0*/  PRMT R3, RZ, 0x654, R3 ;  /* 0x00000654ff037816 */ /* 0x000fe40000000003 */
[----:B-1----:R-:W1:Y:S01]  /*41b0*/  LDS.128 R4, [R4+0x2a0] ;  /* 0x0002a00004047984 */ /* 0x002e620000000c00 */
[----:B------:R-:W-:Y:S02]  /*41c0*/  @P0 SHF.L.U32 R2, R8, 0x1f, RZ ;  /* 0x0000001f08020819 */ /* 0x000fe400000006ff */
[----:B------:R-:W-:Y:S01]  /*41d0*/  SHF.L.U32 R0, R11, 0x1f, RZ ;  /* 0x0000001f0b007819 */ /* 0x000fe200000006ff */
[----:B------:R-:W-:Y:S01]  /*41e0*/  @!PT LDS RZ, [RZ] ;  /* 0x00000000fffff984 */ /* 0x000fe20000000800 */
[----:B------:R-:W-:Y:S01]  /*41f0*/  @!PT LDS RZ, [RZ] ;  /* 0x00000000fffff984 */ /* 0x000fe20000000800 */
[----:B------:R-:W-:Y:S01]  /*4200*/  @!PT LDS RZ, [RZ] ;  /* 0x00000000fffff984 */ /* 0x000fe20000000800 */
[----:B------:R-:W-:Y:S01]  /*4210*/  @!PT LDS RZ, [RZ] ;  /* 0x00000000fffff984 */ /* 0x000fe20000000800 */
[----:B------:R2:W-:Y:S06]  /*4220*/  MEMBAR.ALL.CTA ;  /* 0x0000000000007992 */ /* 0x0005ec0000008000 */
[----:B--2---:R-:W2:Y:S02]  /*4230*/  FENCE.VIEW.ASYNC.S ;  /* 0x00000000000073c6 */ /* 0x004ea40000000000 */
[----:B--2---:R2:W-:Y:S01]  /*4240*/  SYNCS.ARRIVE.TRANS64.RED.A1T0 RZ, [R3+URZ], RZ ;  /* 0x000000ff03ff79a7 */ /* 0x0045e200081004ff */
[----:B------:R2:W4:Y:S01]  /*4250*/  @P0 SYNCS.PHASECHK.TRANS64.TRYWAIT P2, [UR5], R2 ;  /* 0x00000002ff0005a7 */ /* 0x0005220008041105 */
[----:B-1----:R-:W-:Y:S01]  /*4260*/  LOP3.LUT P1, RZ, R6, 0x1, RZ, 0xc0, !PT ;  /* 0x0000000106ff7812 */ /* 0x002fe2000782c0ff */
[----:B------:R-:W1:Y:S02]  /*4270*/  SYNCS.PHASECHK.TRANS64.TRYWAIT P0, [UR14+0x250], R0 ;  /* 0x00025000ff0075a7 */ /* 0x000e64000800110e */
[----:B-12-4-:R-:W-:Y:S10]  /*4280*/  @!P0 BRA `(.L_x_82) ;  /* 0x0000005000588947 */ /* 0x016ff40003800000 */
.L_x_193:
[----:B------:R-:W-:Y:S01]  /*4290*/  IADD3 R10, PT, PT, R10, 0x1, RZ ;  /* 0x000000010a0a7810 */ /* 0x000fe20007ffe0ff */
[----:B------:R-:W-:Y:S06]  /*42a0*/  BRA.U !UP3, `(.L_x_83) ;  /* 0x000000010b887547 */ /* 0x000fec000b800000 */
[----:B------:R-:W-:Y:S02]  /*42b0*/  UIMAD UR13, UR11, 0x50, UR12 ;  /* 0x000000500b0d78a4 */ /* 0x000fe4000f8e020c */
[----:B------:R-:W-:Y:S01]  /*42c0*/  UPLOP3.LUT UP4, UPT, UPT, UPT, UPT, 0x40, 0x4 ;  /* 0x000000000004789c */ /* 0x000fe20003f8e870 */
[----:B------:R-:W-:Y:S01]  /*42d0*/  UMOV UR17, UR15 ;  /* 0x0000000f00117c82 */ /* 0x000fe20008000000 */
[----:B------:R-:W-:Y:S01]  /*42e0*/  UMOV UR16, UR8 ;  /* 0x0000000800107c82 */ /* 0x000fe20008000000 */
[----:B------:R-:W-:-:S08]  /*42f0*/  UMOV UR5, UR18 ;  /* 0x0000001200057c82 */ /* 0x000fd00008000000 */
.L_x_86:
[----:B------:R-:W-:Y:S02]  /*4300*/  UIADD3 UR17, UPT, UPT, UR17, 0x1, URZ ;  /* 0x0000000111117890 */ /* 0x000fe4000fffe0ff */
[----:B--2---:R-:W-:Y:S02]  /*4310*/  ULEA UR7, UR5, UR9, 0x3 ;  /* 0x0000000905077291 */ /* 0x004fe4000f8e18ff */
[----:B------:R-:W-:Y:S01]  /*4320*/  UISETP.NE.AND UP0, UPT, UR17, URZ, UPT ;  /* 0x000000ff1100728c */ /* 0x000fe2000bf05270 */
[----:B----4-:R-:W-:Y:S10]  /*4330*/  @P2 BRA `(.L_x_84) ;  /* 0x00000000000c2947 */ /* 0x010ff40003800000 */
[----:B-1----:R-:W-:Y:S04]  /*4340*/  SHF.L.U32 R3, R8, 0x1f, RZ ;  /* 0x0000001f08037819 */ /* 0x002fe800000006ff */
[----:B------:R-:W1:Y:S02]  /*4350*/  SYNCS.PHASECHK.TRANS64.TRYWAIT P0, [UR7], R3 ;  /* 0x00000003ff0075a7 */ /* 0x000e640008001107 */
[----:B-1----:R-:W-:Y:S05]  /*4360*/  @!P0 BRA `(.L_x_85) ;  /* 0x0000005000388947 */ /* 0x002fea0003800000 */
.L_x_84:
[----:B------:R-:W-:Y:S01]  /*4370*/  UISETP.NE.AND UP1, UPT, UR16, 0x1, UPT ;  /* 0x000000011000788c */ /* 0x000fe2000bf25270 */
[----:B------:R-:W-:Y:S01]  /*4380*/  PLOP3.LUT P2, PT, PT, PT, PT, 0x80, 0x8 ;  /* 0x000000000008781c */ /* 0x000fe20003f4f070 */
[----:B------:R-:W-:Y:S02]  /*4390*/  UIADD3 UR18, UPT, UPT, UR5, 0x1, URZ ;  /* 0x0000000105127890 */ /* 0x000fe4000fffe0ff */
[----:B------:R-:W-:Y:S02]  /*43a0*/  UIMAD UR6, UR5, 0xa0, UR4 ;  /* 0x000000a0050678a4 */ /* 0x000fe4000f8e0204 */
[----:B------:R-:W-:Y:S01]  /*43b0*/  UISETP.NE.AND UP2, UPT, UR18, 0x1f, UPT ;  /* 0x0000001f1200788c */ /* 0x000fe2000bf45270 */
[----:B------:R-:W-:Y:S01]  /*43c0*/  PLOP3.LUT P0, PT, PT, PT, UP1, 0x80, 0x8 ;  /* 0x000000000008781c */ /* 0x000fe20003f0f018 */
[----:B------:R-:W-:Y:S02]  /*43d0*/  UIADD3 UR16, UPT, UPT, UR16, -0x1, URZ ;  /* 0xffffffff10107890 */ /* 0x000fe4000fffe0ff */
[----:B------:R-:W-:Y:S02]  /*43e0*/  USEL UR22, URZ, 0x1, UP2 ;  /* 0x00000001ff167887 */ /* 0x000fe40009000000 */
[----:B------:R-:W-:Y:S01]  /*43f0*/  USEL UR18, UR18, URZ, UP2 ;  /* 0x000000ff12127287 */ /* 0x000fe20009000000 */
[----:B------:R-:W-:Y:S03]  /*4400*/  UMOV UR23, 0xc0004010 ;  /* 0xc000401000177882 */ /* 0x000fe60000000000 */
[----:B------:R-:W-:Y:S01]  /*4410*/  @UP1 ULEA UR19, UR18, UR9, 0x3 ;  /* 0x0000000912131291 */ /* 0x000fe2000f8e18ff */
[----:B------:R-:W-:Y:S01]  /*4420*/  LOP3.LUT R8, R8, UR22, RZ, 0x3c, !PT ;  /* 0x0000001608087c12 */ /* 0x000fe2000f8e3cff */
[----:B------:R-:W-:Y:S03]  /*4430*/  ULEA UR22, UR5, UR10, 0x8 ;  /* 0x0000000a05167291 */ /* 0x000fe6000f8e40ff */
[----:B-1----:R-:W-:Y:S01]  /*4440*/  @P0 SHF.L.U32 R0, R8, 0x1f, RZ ;  /* 0x0000001f08000819 */ /* 0x002fe200000006ff */
[----:B------:R-:W-:Y:S03]  /*4450*/  UMOV UR5, UR18 ;  /* 0x0000001200057c82 */ /* 0x000fe60008000000 */
[----:B------:R2:W4:Y:S01]  /*4460*/  @P0 SYNCS.PHASECHK.TRANS64.TRYWAIT P2, [UR19], R0 ;  /* 0x00000000ff0005a7 */ /* 0x0005220008041113 */
[----:B------:R-:W-:Y:S03]  /*4470*/  UIADD3 UR19, UPT, UPT, UR7, 0xf8, URZ ;  /* 0x000000f807137890 */ /* 0x000fe6000fffe0ff */
[----:B------:R-:W-:Y:S02]  /*4480*/  UMOV UR7, 0xc0004010 ;  /* 0xc000401000077882 */ /* 0x000fe40000000000 */
[----:B------:R2:W-:Y:S01]  /*4490*/  UTCIMMA gdesc[UR22], gdesc[UR6], tmem[UR13], tmem[UR20], idesc[UR21], UP4 ;  /* 0x00ff1406160075ea */ /* 0x0005e2000a00010d */
[----:B------:R-:W-:Y:S03]  /*44a0*/  UPLOP3.LUT UP4, UPT, UPT, UPT, UPT, 0x80, 0x8 ;  /* 0x000000000008789c */ /* 0x000fe60003f8f070 */
[----:B------:R2:W-:Y:S01]  /*44b0*/  UTCBAR [UR19], URZ ;  /* 0x000000ff130073e9 */ /* 0x0005e200080000ff */
[----:B------:R-:W-:Y:S07]  /*44c0*/  BRA.U UP0, `(.L_x_86) ;  /* 0xfffffffd008c7547 */ /* 0x000fee000b83ffff */
.L_x_83:
[----:B------:R-:W-:Y:S01]  /*44d0*/  UIADD3 UR11, UPT, UPT, UR11, 0x1, URZ ;  /* 0x000000010b0b7890 */ /* 0x000fe2000fffe0ff */
[C---:B------:R-:W-:Y:S01]  /*44e0*/  ISETP.NE.AND P0, PT, R10.reuse, 0x2, PT ;  /* 0x000000020a00780c */ /* 0x040fe20003f05270 */
[----:B------:R-:W-:Y:S02]  /*44f0*/  UIADD3 UR14, UPT, UPT, UR14, 0x230, URZ ;  /* 0x000002300e0e7890 */ /* 0x000fe4000fffe0ff */
[----:B------:R-:W-:Y:S01]  /*4500*/  UISETP.NE.AND UP0, UPT, UR11, 0x4, UPT ;  /* 0x000000040b00788c */ /* 0x000fe2000bf05270 */
[----:B-12---:R-:W-:Y:S02]  /*4510*/  SEL R0, RZ, 0x1, P0 ;  /* 0x00000001ff007807 */ /* 0x006fe40000000000 */
[----:B------:R-:W-:Y:S01]  /*4520*/  SEL R10, R10, RZ, P0 ;  /* 0x000000ff0a0a7207 */ /* 0x000fe20000000000 */
[----:B------:R-:W-:Y:S01]  /*4530*/  USEL UR5, URZ, 0x1, UP0 ;  /* 0x00000001ff057887 */ /* 0x000fe20008000000 */
[----:B------:R-:W-:Y:S01]  /*4540*/  LOP3.LUT R9, R9, R0, RZ, 0x3c, !PT ;  /* 0x0000000009097212 */ /* 0x000fe200078e3cff */
[----:B------:R-:W-:Y:S01]  /*4550*/  USEL UR11, UR11, URZ, UP0 ;  /* 0x000000ff0b0b7287 */ /* 0x000fe20008000000 */
[----:B------:R1:W-:Y:S03]  /*4560*/  UTCBAR [UR14], URZ ;  /* 0x000000ff0e0073e9 */ /* 0x0003e600080000ff */
[----:B------:R-:W-:Y:S01]  /*4570*/  LOP3.LUT R11, R11, UR5, RZ, 0x3c, !PT ;  /* 0x000000050b0b7c12 */ /* 0x000fe2000f8e3cff */
[----:B------:R-:W-:Y:S07]  /*4580*/  @P1 BRA `(.L_x_87) ;  /* 0xfffffff800dc1947 */ /* 0x000fee000383ffff */
[----:B------:R-:W2:Y:S01]  /*4590*/  S2UR UR4, SR_CgaCtaId ;  /* 0x00000000000479c3 */ /* 0x000ea20000008800 */
[----:B------:R-:W-:Y:S01]  /*45a0*/  ELECT P0, URZ, PT ;  /* 0x0000000000ff782f */ /* 0x000fe20003800000 */
[----:B------:R-:W-:Y:S01]  /*45b0*/  IMAD.MOV.U32 R0, RZ, RZ, 0x1 ;  /* 0x00000001ff007424 */ /* 0x000fe200078e00ff */
[----:B------:R-:W-:Y:S01]  /*45c0*/  UIADD3 UR9, UPT, UPT, UR9, 0x250, URZ ;  /* 0x0000025009097890 */ /* 0x000fe2000fffe0ff */
[----:B------:R-:W-:Y:S01]  /*45d0*/  SHF.L.U32 R3, R11, 0x1f, RZ ;  /* 0x0000001f0b037819 */ /* 0x000fe200000006ff */
[----:B------:R-:W-:-:S03]  /*45e0*/  UMOV UR5, 0x40 ;  /* 0x0000004000057882 */ /* 0x000fc60000000000 */
[----:B------:R-:W-:Y:S01]  /*45f0*/  UVIRTCOUNT.DEALLOC.SMPOOL 0x80 ;  /* 0x000000800000784c */ /* 0x000fe20000000000 */
[----:B--2---:R-:W-:Y:S02]  /*4600*/  ULEA UR4, UR4, UR5, 0x18 ;  /* 0x0000000504047291 */ /* 0x004fe4000f8ec0ff */
[----:B------:R-:W-:-:S07]  /*4610*/  ULEA UR5, UR11, UR9, 0x3 ;  /* 0x000000090b057291 */ /* 0x000fce000f8e18ff */
[----:B------:R2:W-:Y:S02]  /*4620*/  @P0 STS.U8 [UR4+0x1c], R0 ;  /* 0x00001c00ff000988 */ /* 0x0005e40008000004 */
[----:B------:R-:W3:Y:S02]  /*4630*/  SYNCS.PHASECHK.TRANS64.TRYWAIT P0, [UR5], R3 ;  /* 0x00000003ff0075a7 */ /* 0x000ee40008001105 */
[----:B--23--:R-:W-:Y:S05]  /*4640*/  @!P0 BRA `(.L_x_88) ;  /* 0x0000004c00988947 */ /* 0x00cfea0003800000 */
.L_x_196:
[----:B------:R-:W-:-:S04]  /*4650*/  UIADD3 UR6, UPT, UPT, UR11, 0x1, URZ ;  /* 0x000000010b067890 */ /* 0x000fc8000fffe0ff */
[----:B------:R-:W-:-:S04]  /*4660*/  UISETP.NE.AND UP0, UPT, UR6, 0x4, UPT ;  /* 0x000000040600788c */ /* 0x000fc8000bf05270 */
[----:B------:R-:W-:Y:S02]  /*4670*/  USEL UR7, URZ, 0x1, UP0 ;  /* 0x00000001ff077887 */ /* 0x000fe40008000000 */
[----:B------:R-:W-:-:S04]  /*4680*/  USEL UR6, UR6, URZ, UP0 ;  /* 0x000000ff06067287 */ /* 0x000fc80008000000 */
[----:B------:R-:W-:Y:S01]  /*4690*/  ULEA UR5, UR6, UR9, 0x3 ;  /* 0x0000000906057291 */ /* 0x000fe2000f8e18ff */
[----:B------:R-:W-:-:S04]  /*46a0*/  LOP3.LUT R2, R11, UR7, RZ, 0x3c, !PT ;  /* 0x000000070b027c12 */ /* 0x000fc8000f8e3cff */
[----:B--2---:R-:W-:-:S04]  /*46b0*/  SHF.L.U32 R3, R2, 0x1f, RZ ;  /* 0x0000001f02037819 */ /* 0x004fc800000006ff */
[----:B------:R-:W2:Y:S02]  /*46c0*/  SYNCS.PHASECHK.TRANS64.TRYWAIT P0, [UR5], R3 ;  /* 0x00000003ff0075a7 */ /* 0x000ea40008001105 */
[----:B--2---:R-:W-:Y:S05]  /*46d0*/  @!P0 BRA `(.L_x_89) ;  /* 0x0000004c008c8947 */ /* 0x004fea0003800000 */
.L_x_198:
        /* <DEDUP_REMOVED lines=9> */
.L_x_200:
[----:B------:R-:W-:-:S04]  /*4770*/  UIADD3 UR6, UPT, UPT, UR6, 0x1, URZ ;  /* 0x0000000106067890 */ /* 0x000fc8000fffe0ff */
[----:B------:R-:W-:-:S04]  /*4780*/  UISETP.NE.AND UP0, UPT, UR6, 0x4, UPT ;  /* 0x000000040600788c */ /* 0x000fc8000bf05270 */
[----:B------:R-:W-:Y:S02]  /*4790*/  USEL UR5, URZ, 0x1, UP0 ;  /* 0x00000001ff057887 */ /* 0x000fe40008000000 */
[----:B------:R-:W-:-:S04]  /*47a0*/  USEL UR6, UR6, URZ, UP0 ;  /* 0x000000ff06067287 */ /* 0x000fc80008000000 */
[----:B------:R-:W-:Y:S01]  /*47b0*/  ULEA UR6, UR6, UR9, 0x3 ;  /* 0x0000000906067291 */ /* 0x000fe2000f8e18ff */
[----:B--2---:R-:W-:-:S04]  /*47c0*/  LOP3.LUT R3, R2, UR5, RZ, 0x3c, !PT ;  /* 0x0000000502037c12 */ /* 0x004fc8000f8e3cff */
[----:B------:R-:W-:-:S04]  /*47d0*/  SHF.L.U32 R3, R3, 0x1f, RZ ;  /* 0x0000001f03037819 */ /* 0x000fc800000006ff */
[----:B------:R-:W2:Y:S02]  /*47e0*/  SYNCS.PHASECHK.TRANS64.TRYWAIT P0, [UR6], R3 ;  /* 0x00000003ff0075a7 */ /* 0x000ea40008001106 */
[----:B--2---:R-:W-:Y:S05]  /*47f0*/  @!P0 BRA `(.L_x_91) ;  /* 0x0000004c00748947 */ /* 0x004fea0003800000 */
.L_x_202:
[----:B------:R-:W-:Y:S01]  /*4800*/  NOP ;  /* 0x0000000000007918 */ /* 0x000fe20000000000 */
[----:B--2---:R-:W2:Y:S01]  /*4810*/  LDS R0, [UR4+0x14] ;  /* 0x00001404ff007984 */ /* 0x004ea20008000800 */
[----:B------:R-:W-:Y:S01]  /*4820*/  ULOP3.LUT UR6, UR12, 0xffff, URZ, 0xc0, !UPT ;  /* 0x0000ffff0c067892 */ /* 0x000fe2000f8ec0ff */
[----:B------:R-:W-:Y:S01]  /*4830*/  UMOV UR8, 0xffff ;  /* 0x0000ffff00087882 */ /* 0x000fe20000000000 */
[----:B------:R-:W-:Y:S02]  /*4840*/  UMOV UR5, 0x1 ;  /* 0x0000000100057882 */ /* 0x000fe40000000000 */
[----:B------:R-:W-:-:S04]  /*4850*/  USHF.R.U32.HI UR6, URZ, 0x5, UR6 ;  /* 0x00000005ff067899 */ /* 0x000fc80008011606 */
[----:B------:R-:W-:Y:S02]  /*4860*/  USHF.L.U32 UR8, UR8, UR6, URZ ;  /* 0x0000000608087299 */ /* 0x000fe400080006ff */
[----:B------:R-:W-:-:S04]  /*4870*/  USHF.L.U32 UR5, UR5, UR6, URZ ;  /* 0x0000000605057299 */ /* 0x000fc800080006ff */
[----:B--2---:R-:W-:-:S04]  /*4880*/  LOP3.LUT R0, R0, UR8, RZ, 0xc0, !PT ;  /* 0x0000000800007c12 */ /* 0x004fc8000f8ec0ff */
[----:B------:R-:W-:-:S13]  /*4890*/  ISETP.NE.AND P0, PT, R0, UR8, PT ;  /* 0x0000000800007c0c */ /* 0x000fda000bf05270 */
[----:B------:R-:W-:Y:S05]  /*48a0*/  @P0 BRA `(.L_x_92) ;  /* 0x0000000000580947 */ /* 0x000fea0003800000 */
[----:B------:R-:W2:Y:S02]  /*48b0*/  LDS R0, [UR4+0x18] ;  /* 0x00001804ff007984 */ /* 0x000ea40008000800 */
[----:B--2---:R-:W-:-:S04]  /*48c0*/  LOP3.LUT R0, R0, UR5, RZ, 0xc0, !PT ;  /* 0x0000000500007c12 */ /* 0x004fc8000f8ec0ff */
[----:B------:R-:W-:-:S13]  /*48d0*/  ISETP.NE.AND P0, PT, R0, UR5, PT ;  /* 0x0000000500007c0c */ /* 0x000fda000bf05270 */
[----:B------:R-:W-:Y:S05]  /*48e0*/  @P0 BRA `(.L_x_93) ;  /* 0x00000000003c0947 */ /* 0x000fea0003800000 */
[----:B------:R-:W2:Y:S01]  /*48f0*/  S2R R2, SR_LANEID ;  /* 0x0000000000027919 */ /* 0x000ea20000000000 */
[----:B------:R-:W-:Y:S01]  /*4900*/  ULOP3.LUT UR8, URZ, UR8, URZ, 0x33, !UPT ;  /* 0x00000008ff087292 */ /* 0x000fe2000f8e33ff */
[----:B------:R-:W-:Y:S01]  /*4910*/  LOP3.LUT R4, RZ, UR5, RZ, 0x33, !PT ;  /* 0x00000005ff047c12 */ /* 0x000fe2000f8e33ff */
[----:B------:R-:W-:Y:S02]  /*4920*/  VOTEU.ANY UR7, UPT, PT ;  /* 0x0000000000077886 */ /* 0x000fe400038e0100 */
[----:B------:R-:W-:Y:S01]  /*4930*/  UFLO.U32 UR7, UR7 ;  /* 0x00000007000772bd */ /* 0x000fe200080e0000 */
[----:B------:R-:W3:Y:S01]  /*4940*/  REDUX UR5, R4 ;  /* 0x00000000040573c4 */ /* 0x000ee20000000000 */
[----:B------:R-:W-:-:S06]  /*4950*/  IMAD.U32 R0, RZ, RZ, UR8 ;  /* 0x00000008ff007e24 */ /* 0x000fcc000f8e00ff */
[----:B------:R1:W-:Y:S01]  /*4960*/  UTCATOMSWS.AND URZ, UR8 ;  /* 0x0000000800ff79e3 */ /* 0x0003e20008000000 */
[----:B------:R-:W4:Y:S01]  /*4970*/  REDUX UR6, R0 ;  /* 0x00000000000673c4 */ /* 0x000f220000000000 */
[----:B--2---:R-:W-:Y:S01]  /*4980*/  ISETP.EQ.U32.AND P0, PT, R2, UR7, PT ;  /* 0x0000000702007c0c */ /* 0x004fe2000bf02070 */
[----:B---3--:R-:W-:Y:S01]  /*4990*/  IMAD.U32 R2, RZ, RZ, UR5 ;  /* 0x00000005ff027e24 */ /* 0x008fe2000f8e00ff */
[----:B----4-:R-:W-:-:S11]  /*49a0*/  MOV R3, UR6 ;  /* 0x0000000600037c02 */ /* 0x010fd60008000f00 */
[----:B------:R1:W-:Y:S04]  /*49b0*/  @P0 ATOMS.AND RZ, [UR4+0x14], R3 ;  /* 0x00001403ffff098c */ /* 0x0003e8000a800004 */
[----:B------:R1:W-:Y:S01]  /*49c0*/  @P0 ATOMS.AND RZ, [UR4+0x18], R2 ;  /* 0x00001802ffff098c */ /* 0x0003e2000a800004 */
[----:B------:R-:W-:Y:S05]  /*49d0*/  BRA `(.L_x_94) ;  /* 0x0000000000147947 */ /* 0x000fea0003800000 */
.L_x_93:
[----:B------:R-:W-:Y:S02]  /*49e0*/  MOV R2, 0x4a00 ;  /* 0x00004a0000027802 */ /* 0x000fe40000000f00 */
[----:B-1--45:R-:W-:Y:S05]  /*49f0*/  CALL.REL.NOINC `($__internal_0_$__cuda_sm10x_tcgen05_guardrail_trap_col_being_dealloced_not_returned_by_alloc) ;  /* 0x0000004c00947944 */ /* 0x032fea0003c00000 */
[----:B------:R-:W-:Y:S05]  /*4a00*/  BRA `(.L_x_94) ;  /* 0x0000000000087947 */ /* 0x000fea0003800000 */
.L_x_92:
[----:B------:R-:W-:Y:S02]  /*4a10*/  MOV R2, 0x4a30 ;  /* 0x00004a3000027802 */ /* 0x000fe40000000f00 */
[----:B-1--45:R-:W-:Y:S05]  /*4a20*/  CALL.REL.NOINC `($__internal_2_$__cuda_sm10x_tcgen05_guardrail_trap_unallocated_columns_being_dealloced) ;  /* 0x0000004c00a07944 */ /* 0x032fea0003c00000 */
.L_x_94:
[----:B------:R-:W-:Y:S01]  /*4a30*/  NOP ;  /* 0x0000000000007918 */ /* 0x000fe20000000000 */
[----:B-1----:R-:W-:Y:S05]  /*4a40*/  EXIT ;  /* 0x000000000000794d */ /* 0x002fea0003800000 */
.L_x_76:
[----:B------:R-:W-:-:S09]  /*4a50*/  UISETP.NE.OR UP2, UPT, UR8, 0x3, !UP2 ;  /* 0x000000030800788c */ /* 0x000fd2000d745670 */
[----:B------:R-:W-:Y:S05]  /*4a60*/  BRA.U UP2, `(.L_x_95) ;  /* 0x0000000d02347547 */ /* 0x000fea000b800000 */
[----:B------:R-:W1:Y:S01]  /*4a70*/  LDC R0, c[0x0][0xb30] ;  /* 0x0002cc00ff007b82 */ /* 0x000e620000000800 */
[----:B------:R-:W2:Y:S01]  /*4a80*/  LDCU.64 UR8, c[0x0][0x888] ;  /* 0x00011100ff0877ac */ /* 0x000ea20008000a00 */
[----:B------:R-:W-:Y:S01]  /*4a90*/  IMAD.MOV.U32 R30, RZ, RZ, 0x1 ;  /* 0x00000001ff1e7424 */ /* 0x000fe200078e00ff */
[----:B------:R-:W-:Y:S01]  /*4aa0*/  CS2R R28, SRZ ;  /* 0x00000000001c7805 */ /* 0x000fe2000001ff00 */
[----:B------:R-:W-:Y:S01]  /*4ab0*/  IMAD.MOV.U32 R25, RZ, RZ, 0x2800 ;  /* 0x00002800ff197424 */ /* 0x000fe200078e00ff */
[----:B------:R-:W4:Y:S03]  /*4ac0*/  LDCU.64 UR4, c[0x0][0x890] ;  /* 0x00011200ff0477ac */ /* 0x000f260008000a00 */
[----:B------:R-:W3:Y:S01]  /*4ad0*/  LDC R19, c[0x0][0x370] ;  /* 0x0000dc00ff137b82 */ /* 0x000ee20000000800 */
[----:B------:R-:W-:Y:S01]  /*4ae0*/  UMOV UR7, 0x400 ;  /* 0x0000040000077882 */ /* 0x000fe20000000000 */
[----:B------:R-:W-:-:S02]  /*4af0*/  UPLOP3.LUT UP1, UPT, UPT, UPT, UPT, 0x40, 0x4 ;  /* 0x000000000004789c */ /* 0x000fc40003f2e870 */
[----:B------:R-:W-:-:S04]  /*4b00*/  ULEA UR7, UR37, UR7, 0x18 ;  /* 0x0000000725077291 */ /* 0x000fc8000f8ec0ff */
[----:B------:R-:W3:Y:S01]  /*4b10*/  LDC R2, c[0x0][0xb0c] ;  /* 0x0002c300ff027b82 */ /* 0x000ee20000000800 */
[----:B--2---:R-:W-:Y:S02]  /*4b20*/  UISETP.NE.U32.AND UP5, UPT, UR8, URZ, UPT ;  /* 0x000000ff0800728c */ /* 0x004fe4000bfa5070 */
[----:B------:R-:W-:Y:S02]  /*4b30*/  UIADD3 UR8, UPT, UPT, UR7, 0x1f0, URZ ;  /* 0x000001f007087890 */ /* 0x000fe4000fffe0ff */
[----:B----4-:R-:W-:-:S03]  /*4b40*/  UISETP.NE.U32.AND UP6, UPT, UR4, URZ, UPT ;  /* 0x000000ff0400728c */ /* 0x010fc6000bfc5070 */
[----:B------:R-:W2:Y:S01]  /*4b50*/  LDC R18, c[0x0][0xb20] ;  /* 0x0002c800ff127b82 */ /* 0x000ea20000000800 */
[----:B-1----:R-:W-:Y:S01]  /*4b60*/  ISETP.NE.AND P1, PT, R0, 0x1, PT ;  /* 0x000000010000780c */ /* 0x002fe20003f25270 */
[----:B------:R-:W-:Y:S02]  /*4b70*/  UISETP.NE.AND.EX UP5, UPT, UR9, URZ, UPT, UP5 ;  /* 0x000000ff0900728c */ /* 0x000fe4000bfa5350 */
[----:B------:R-:W-:Y:S02]  /*4b80*/  UPRMT UR37, UR37, 0x654, UR8 ;  /* 0x0000065425257896 */ /* 0x000fe40008000008 */
[----:B------:R-:W-:Y:S02]  /*4b90*/  UISETP.NE.AND.EX UP6, UPT, UR5, URZ, UPT, UP6 ;  /* 0x000000ff0500728c */ /* 0x000fe4000bfc5360 */
[----:B------:R-:W1:Y:S08]  /*4ba0*/  LDC.64 R32, c[0x0][0x348] ;  /* 0x0000d200ff207b82 */ /* 0x000e700000000a00 */
[----:B------:R-:W4:Y:S08]  /*4bb0*/  LDC.64 R16, c[0x0][0xb10] ;  /* 0x0002c400ff107b82 */ /* 0x000f300000000a00 */
[----:B------:R-:W1:Y:S08]  /*4bc0*/  LDC.64 R6, c[0x0][0xb18] ;  /* 0x0002c600ff067b82 */ /* 0x000e700000000a00 */
[----:B------:R-:W1:Y:S08]  /*4bd0*/  LDC.64 R4, c[0x0][0xb28] ;  /* 0x0002ca00ff047b82 */ /* 0x000e700000000a00 */
[----:B--23--:R-:W1:Y:S02]  /*4be0*/  LDC R24, c[0x0][0x374] ;  /* 0x0000dd00ff187b82 */ /* 0x00ce640000000800 */
.L_x_103:
[C---:B------:R-:W-:Y:S02]  /*4bf0*/  LEA R0, R29.reuse, UR7, 0x3 ;  /* 0x000000071d007c11 */ /* 0x040fe4000f8e18ff */
[----:B------:R-:W-:Y:S02]  /*4c00*/  SHF.L.U32 R3, R28, 0x1f, RZ ;  /* 0x0000001f1c037819 */ /* 0x000fe400000006ff */
[----:B------:R-:W-:Y:S02]  /*4c10*/  LEA R20, R29, UR7, 0x4 ;  /* 0x000000071d147c11 */ /* 0x000fe4000f8e20ff */
[----:B--2---:R-:W2:Y:S02]  /*4c20*/  SYNCS.PHASECHK.TRANS64.TRYWAIT P0, [R0+URZ+0x210], R3 ;  /* 0x00021003000075a7 */ /* 0x004ea400080011ff */
[----:B--2---:R-:W-:Y:S05]  /*4c30*/  @!P0 BRA `(.L_x_96) ;  /* 0x00000048007c8947 */ /* 0x004fea0003800000 */
.L_x_203:
[----:B------:R-:W-:Y:S01]  /*4c40*/  ISETP.GE.AND P0, PT, R92, 0x1, PT ;  /* 0x000000015c00780c */ /* 0x000fe20003f06270 */
[----:B------:R-:W3:Y:S01]  /*4c50*/  LDS.128 R20, [R20+0x2a0] ;  /* 0x0002a00014147984 */ /* 0x000ee20000000c00 */
[----:B------:R-:W-:Y:S01]  /*4c60*/  ISETP.NE.U32.AND P4, PT, RZ, UR4, PT ;  /* 0x00000004ff007c0c */ /* 0x000fe2000bf85070 */
[----:B--2---:R-:W-:Y:S01]  /*4c70*/  VIADD R0, R0, 0x220 ;  /* 0x0000022000007836 */ /* 0x004fe20000000000 */
[----:B------:R-:W-:Y:S02]  /*4c80*/  SHF.L.U32 R26, R30, 0x1f, RZ ;  /* 0x0000001f1e1a7819 */ /* 0x000fe400000006ff */
[----:B------:R-:W-:Y:S02]  /*4c90*/  ISETP.NE.AND.EX P4, PT, RZ, UR5, PT, P4 ;  /* 0x00000005ff007c0c */ /* 0x000fe4000bf85340 */
[----:B------:R-:W-:Y:S01]  /*4ca0*/  PRMT R0, RZ, 0x654, R0 ;  /* 0x00000654ff007816 */ /* 0x000fe20000000000 */
[----:B------:R-:W-:Y:S01]  /*4cb0*/  @!PT LDS RZ, [RZ] ;  /* 0x00000000fffff984 */ /* 0x000fe20000000800 */
[----:B------:R-:W-:Y:S01]  /*4cc0*/  @!PT LDS RZ, [RZ] ;  /* 0x00000000fffff984 */ /* 0x000fe20000000800 */
[----:B------:R-:W-:Y:S01]  /*4cd0*/  @!PT LDS RZ, [RZ] ;  /* 0x00000000fffff984 */ /* 0x000fe20000000800 */
[----:B------:R-:W-:Y:S01]  /*4ce0*/  @!PT LDS RZ, [RZ] ;  /* 0x00000000fffff984 */ /* 0x000fe20000000800 */
[----:B------:R2:W-:Y:S06]  /*4cf0*/  MEMBAR.ALL.CTA ;  /* 0x0000000000007992 */ /* 0x0005ec0000008000 */
[----:B--2---:R-:W2:Y:S02]  /*4d00*/  FENCE.VIEW.ASYNC.S ;  /* 0x00000000000073c6 */ /* 0x004ea40000000000 */
[----:B--2---:R2:W-:Y:S01]  /*4d10*/  SYNCS.ARRIVE.TRANS64.RED.A1T0 RZ, [R0+URZ], RZ ;  /* 0x000000ff00ff79a7 */ /* 0x0045e200081004ff */
[----:B---3--:R-:W-:Y:S11]  /*4d20*/  LOP3.LUT P3, RZ, R22, 0x1, RZ, 0xc0, !PT ;  /* 0x0000000116ff7812 */ /* 0x008ff6000786c0ff */
[----:B------:R-:W-:Y:S02]  /*4d30*/  @!UPT UIADD3 URZ, UPT, UPT, URZ, URZ, URZ ;  /* 0x000000fffffff290 */ /* 0x000fe4000fffe0ff */
[----:B------:R-:W-:Y:S02]  /*4d40*/  @P3 MOV R13, R20 ;  /* 0x00000014000d3202 */ /* 0x000fe40000000f00 */
[----:B------:R-:W-:Y:S01]  /*4d50*/  @P3 LOP3.LUT R8, R21, 0xffff, RZ, 0xc0, !PT ;  /* 0x0000ffff15083812 */ /* 0x000fe200078ec0ff */
[----:B--2---:R-:W-:Y:S06]  /*4d60*/  @!P0 BRA `(.L_x_97) ;  /* 0x0000000000a48947 */ /* 0x004fec0003800000 */
[----:B-1----:R-:W-:Y:S01]  /*4d70*/  IMAD.HI.U32 R31, R24, R7, RZ ;  /* 0x00000007181f7227 */ /* 0x002fe200078e00ff */
[----:B------:R-:W-:Y:S02]  /*4d80*/  ISETP.NE.AND P0, PT, R6, 0x1, PT ;  /* 0x000000010600780c */ /* 0x000fe40003f05270 */
[----:B------:R-:W-:Y:S01]  /*4d90*/  ISETP.NE.AND P2, PT, R92, 0x1, PT ;  /* 0x000000015c00780c */ /* 0x000fe20003f45270 */
[----:B----4-:R-:W-:Y:S01]  /*4da0*/  IMAD.HI.U32 R34, R19, R16, RZ ;  /* 0x0000001013227227 */ /* 0x010fe200078e00ff */
[----:B------:R-:W-:Y:S02]  /*4db0*/  SHF.R.U32.HI R31, RZ, R18, R31 ;  /* 0x00000012ff1f7219 */ /* 0x000fe4000001161f */
[----:B------:R-:W-:Y:S01]  /*4dc0*/  ISETP.NE.AND P5, PT, R2, 0x1, PT ;  /* 0x000000010200780c */ /* 0x000fe20003fa5270 */
[----:B------:R-:W-:Y:S01]  /*4dd0*/  IMAD.HI.U32 R36, R13, R16, RZ ;  /* 0x000000100d247227 */ /* 0x000fe200078e00ff */
[----:B------:R-:W-:Y:S02]  /*4de0*/  SHF.R.U32.HI R34, RZ, R17, R34 ;  /* 0x00000011ff227219 */ /* 0x000fe40000011622 */
[----:B------:R-:W-:Y:S01]  /*4df0*/  SEL R3, R24, R31, !P0 ;  /* 0x0000001f18037207 */ /* 0x000fe20004000000 */
[C---:B------:R-:W-:Y:S01]  /*4e00*/  IMAD.HI.U32 R31, R8.reuse, R7, RZ ;  /* 0x00000007081f7227 */ /* 0x040fe200078e00ff */
[----:B------:R-:W-:Y:S02]  /*4e10*/  SEL R11, R19, R34, !P5 ;  /* 0x00000022130b7207 */ /* 0x000fe40006800000 */
[----:B------:R-:W-:Y:S01]  /*4e20*/  SHF.R.U32.HI R36, RZ, R17, R36 ;  /* 0x00000011ff247219 */ /* 0x000fe20000011624 */
[----:B------:R-:W-:Y:S01]  /*4e30*/  IMAD.HI.U32 R38, R3, R4, RZ ;  /* 0x0000000403267227 */ /* 0x000fe200078e00ff */
[----:B------:R-:W-:Y:S03]  /*4e40*/  SHF.R.U32.HI R31, RZ, R18, R31 ;  /* 0x00000012ff1f7219 */ /* 0x000fe6000001161f */
[----:B------:R-:W-:Y:S01]  /*4e50*/  IMAD.HI.U32 R34, R11, R4, RZ ;  /* 0x000000040b227227 */ /* 0x000fe200078e00ff */
[----:B------:R-:W-:Y:S02]  /*4e60*/  @P2 SHF.R.U32.HI R3, RZ, R5, R38 ;  /* 0x00000005ff032219 */ /* 0x000fe40000011626 */
[----:B------:R-:W-:Y:S02]  /*4e70*/  SEL R9, R8, R31, !P0 ;  /* 0x0000001f08097207 */ /* 0x000fe40004000000 */
[----:B------:R-:W-:Y:S01]  /*4e80*/  @P2 SHF.R.U32.HI R11, RZ, R5, R34 ;  /* 0x00000005ff0b2219 */ /* 0x000fe20000011622 */
[C---:B------:R-:W-:Y:S01]  /*4e90*/  IMAD R10, R92.reuse, R3, RZ ;  /* 0x000000035c0a7224 */ /* 0x040fe200078e02ff */
[----:B------:R-:W-:Y:S01]  /*4ea0*/  SEL R3, R13, R36, !P5 ;  /* 0x000000240d037207 */ /* 0x000fe20006800000 */
[C---:B------:R-:W-:Y:S03]  /*4eb0*/  IMAD.HI.U32 R14, R9.reuse, R4, RZ ;  /* 0x00000004090e7227 */ /* 0x040fe600078e00ff */
[----:B------:R-:W-:Y:S01]  /*4ec0*/  ISETP.GE.AND P0, PT, R9, R10, PT ;  /* 0x0000000a0900720c */ /* 0x000fe20003f06270 */
[C---:B------:R-:W-:Y:S01]  /*4ed0*/  IMAD R12, R92.reuse, R11, RZ ;  /* 0x0000000b5c0c7224 */ /* 0x040fe200078e02ff */
[-C--:B------:R-:W-:Y:S04]  /*4ee0*/  SHF.R.U32.HI R14, RZ, R5.reuse, R14 ;  /* 0x00000005ff0e7219 */ /* 0x080fe8000001160e */
[----:B------:R-:W-:Y:S02]  /*4ef0*/  ISETP.GE.OR P0, PT, R3, R12, P0 ;  /* 0x0000000c0300720c */ /* 0x000fe40000706670 */
[----:B------:R-:W-:Y:S05]  /*4f00*/  SEL R15, R9, R14, !P2 ;  /* 0x0000000e090f7207 */ /* 0x000fea0005000000 */
[----:B------:R-:W-:Y:S04]  /*4f10*/  IMAD.MOV R14, RZ, RZ, -R15 ;  /* 0x000000ffff0e7224 */ /* 0x000fe800078e0a0f */
[----:B------:R-:W-:Y:S02]  /*4f20*/  IMAD R14, R92, R14, R9 ;  /* 0x0000000e5c0e7224 */ /* 0x000fe400078e0209 */
[C---:B------:R-:W-:Y:S05]  /*4f30*/  @!P0 IMAD.HI.U32 R10, R3.reuse, R4, RZ ;  /* 0x00000004030a8227 */ /* 0x040fea00078e00ff */
[----:B------:R-:W-:Y:S04]  /*4f40*/  @!P0 SHF.R.U32.HI R10, RZ, R5, R10 ;  /* 0x00000005ff0a8219 */ /* 0x000fe8000001160a */
[----:B------:R-:W-:Y:S01]  /*4f50*/  @!P0 SEL R0, R3, R10, !P2 ;  /* 0x0000000a03008207 */ /* 0x000fe20005000000 */
[----:B------:R-:W-:Y:S03]  /*4f60*/  IMAD.MOV R10, RZ, RZ, -R3 ;  /* 0x000000ffff0a7224 */ /* 0x000fe600078e0a03 */
[----:B------:R-:W-:Y:S01]  /*4f70*/  @!P0 IADD3 R15, PT, PT, R15, -R0, RZ ;  /* 0x800000000f0f8210 */ /* 0x000fe20007ffe0ff */
[----:B------:R-:W-:Y:S01]  /*4f80*/  @!P0 IMAD R0, R11, R14, R0 ;  /* 0x0000000e0b008224 */ /* 0x000fe200078e0200 */
[----:B------:R-:W-:Y:S01]  /*4f90*/  IADD3 R11, PT, PT, -R9, RZ, RZ ;  /* 0x000000ff090b7210 */ /* 0x000fe20007ffe1ff */
[----:B------:R-:W-:Y:S02]  /*4fa0*/  IMAD R13, R2, R10, R13 ;  /* 0x0000000a020d7224 */ /* 0x000fe400078e020d */
[----:B------:R-:W-:Y:S02]  /*4fb0*/  @!P0 IMAD R9, R15, R92, R3 ;  /* 0x0000005c0f098224 */ /* 0x000fe400078e0203 */
[----:B------:R-:W-:Y:S02]  /*4fc0*/  @!P0 IMAD.MOV.U32 R3, RZ, RZ, R0 ;  /* 0x000000ffff038224 */ /* 0x000fe400078e0000 */
[----:B------:R-:W-:Y:S02]  /*4fd0*/  IMAD R8, R6, R11, R8 ;  /* 0x0000000b06087224 */ /* 0x000fe400078e0208 */
[----:B------:R-:W-:Y:S02]  /*4fe0*/  IMAD R13, R3, R2, R13 ;  /* 0x00000002030d7224 */ /* 0x000fe400078e020d */
[----:B------:R-:W-:Y:S02]  /*4ff0*/  IMAD R8, R9, R6, R8 ;  /* 0x0000000609087224 */ /* 0x000fe400078e0208 */
.L_x_97:
[----:B------:R-:W-:Y:S05]  /*5000*/  BRA.U UP1, `(.L_x_98) ;  /* 0x0000000101107547 */ /* 0x000fea000b800000 */
[----:B------:R-:W-:Y:S04]  /*5010*/  MOV R0, UR6 ;  /* 0x0000000600007c02 */ /* 0x000fe80008000f00 */
[----:B------:R-:W-:Y:S04]  /*5020*/  SHF.L.U32 R3, R0, 0x1f, RZ ;  /* 0x0000001f00037819 */ /* 0x000fe800000006ff */
[----:B------:R-:W2:Y:S02]  /*5030*/  SYNCS.PHASECHK.TRANS64.TRYWAIT P0, [UR7+0x208], R3 ;  /* 0x00020803ff0075a7 */ /* 0x000ea40008001107 */
[----:B--2---:R-:W-:Y:S05]  /*5040*/  @!P0 BRA `(.L_x_99) ;  /* 0x00000044008c8947 */ /* 0x004fea0003800000 */
.L_x_98:
[----:B------:R-:W-:Y:S05]  /*5050*/  BRA.U !UP6, `(.L_x_100) ;  /* 0x000000010e347547 */ /* 0x000fea000b800000 */
[----:B------:R-:W-:Y:S01]  /*5060*/  UPLOP3.LUT UP0, UPT, UPT, UPT, UP5, 0x80, 0x8 ;  /* 0x000000000008789c */ /* 0x000fe20003f0f050 */
[----:B------:R-:W-:Y:S05]  /*5070*/  HFMA2 R200, -RZ, RZ, 0, 5.9604644775390625e-08 ;  /* 0x00000001ffc87431 */ /* 0x000fea00000001ff */
[----:B------:R-:W-:Y:S05]  /*5080*/  PLOP3.LUT P0, PT, PT, PT, UP0, 0x80, 0x8 ;  /* 0x000000000008781c */ /* 0x000fea0003f0f008 */
[----:B------:R-:W3:Y:S01]  /*5090*/  @UP0 LDCU.64 UR10, c[0x0][0x888] ;  /* 0x00011100ff0a07ac */ /* 0x000ee20008000a00 */
[----:B------:R-:W-:Y:S04]  /*50a0*/  @UP0 UIMAD UR8, UR36, UR4, URZ ;  /* 0x00000004240802a4 */ /* 0x000fe8000f8e02ff */
[----:B---3--:R-:W-:Y:S06]  /*50b0*/  @UP0 UIMAD.WIDE UR10, UR8, 0x4, UR10 ;  /* 0x00000004080a08a5 */ /* 0x008fec000f8e020a */
[----:B------:R-:W-:Y:S02]  /*50c0*/  IMAD.U32 R10, RZ, RZ, UR10 ;  /* 0x0000000aff0a7e24 */ /* 0x000fe4000f8e00ff */
[----:B------:R-:W-:Y:S05]  /*50d0*/  IMAD.U32 R11, RZ, RZ, UR11 ;  /* 0x0000000bff0b7e24 */ /* 0x000fea000f8e00ff */
[----:B--2---:R-:W2:Y:S02]  /*50e0*/  @P0 LDG.E R0, desc[UR46][R10.64] ;  /* 0x0000002e0a000981 */ /* 0x004ea4000c1e1900 */
[----:B--2---:R-:W-:Y:S01]  /*50f0*/  @P0 R2UR UR38, R0 ;  /* 0x00000000002602ca */ /* 0x004fe200000e0000 */
[----:B------:R-:W-:Y:S05]  /*5100*/  IMAD.MOV.U32 R0, RZ, RZ, 0x1 ;  /* 0x00000001ff007424 */ /* 0x000fea00078e00ff */
[----:B------:R-:W-:Y:S08]  /*5110*/  @!P0 PRMT R200, R0, 0x7610, R200 ;  /* 0x0000761000c88816 */ /* 0x000ff000000000c8 */
[----:B------:R-:W3:Y:S02]  /*5120*/  @!UP0 LDCU UR38, c[0x0][0x880] ;  /* 0x00011000ff2687ac */ /* 0x000ee40008000800 */
.L_x_100:
[----:B---3--:R-:W-:Y:S01]  /*5130*/  @!P4 ISETP.EQ.AND P5, PT, RZ, UR38, PT ;  /* 0x00000026ff00cc0c */ /* 0x008fe2000bfa2270 */
[----:B------:R-:W-:Y:S01]  /*5140*/  @!UPT UIADD3 URZ, UPT, UPT, URZ, URZ, URZ ;  /* 0x000000fffffff290 */ /* 0x000fe2000fffe0ff */
[----:B------:R-:W-:Y:S11]  /*5150*/  @!P4 BRA `(.L_x_101) ;  /* 0x000000000014c947 */ /* 0x000ff60003800000 */
[----:B------:R-:W-:Y:S02]  /*5160*/  LOP3.LUT P0, RZ, R200, 0xff, RZ, 0xc0, !PT ;  /* 0x000000ffc8ff7812 */ /* 0x000fe4000780c0ff */
[----:B------:R-:W-:Y:S04]  /*5170*/  PLOP3.LUT P5, PT, PT, PT, UP0, 0x80, 0x8 ;  /* 0x000000000008781c */ /* 0x000fe80003faf008 */
[----:B------:R-:W-:Y:S07]  /*5180*/  PLOP3.LUT P5, PT, P5, PT, PT, 0x8, 0x80 ;  /* 0x000000000080781c */ /* 0x000fee0002fae170 */
[----:B------:R-:W-:Y:S11]  /*5190*/  @P0 ISETP.EQ.AND P5, PT, RZ, UR38, PT ;  /* 0x00000026ff000c0c */ /* 0x000ff6000bfa2270 */
[----:B------:R-:W-:Y:S02]  /*51a0*/  @!UPT UIADD3 URZ, UPT, UPT, URZ, URZ, URZ ;  /* 0x000000fffffff290 */ /* 0x000fe4000fffe0ff */
.L_x_101:
[----:B------:R-:W3:Y:S01]  /*51b0*/  SYNCS.PHASECHK.TRANS64.TRYWAIT P4, [UR7+0x1f8], R26 ;  /* 0x0001f81aff0075a7 */ /* 0x000ee20008081107 */
[----:B------:R-:W-:Y:S01]  /*51c0*/  @P3 SHF.R.U32.HI R27, RZ, 0x10, R21 ;  /* 0x00000010ff1b3819 */ /* 0x000fe20000011615 */
[----:B------:R-:W-:Y:S01]  /*51d0*/  VIADD R29, R29, 0x1 ;  /* 0x000000011d1d7836 */ /* 0x000fe20000000000 */
[----:B------:R-:W1:Y:S08]  /*51e0*/  LDC.64 R14, c[0x0][0xb10] ;  /* 0x0002c400ff0e7b82 */ /* 0x000e700000000a00 */
[----:B------:R-:W4:Y:S08]  /*51f0*/  LDC.64 R10, c[0x0][0xb18] ;  /* 0x0002c600ff0a7b82 */ /* 0x000f300000000a00 */
[----:B--2---:R-:W2:Y:S08]  /*5200*/  @!P1 LDC R0, c[0x0][0xb20] ;  /* 0x0002c800ff009b82 */ /* 0x004eb00000000800 */
[----:B------:R-:W2:Y:S01]  /*5210*/  @!P1 LDC R3, c[0x0][0xb0c] ;  /* 0x0002c300ff039b82 */ /* 0x000ea20000000800 */
[----:B-1----:R-:W-:Y:S05]  /*5220*/  @!P1 IMAD.HI.U32 R14, R13, R14, RZ ;  /* 0x0000000e0d0e9227 */ /* 0x002fea00078e00ff */
[----:B------:R-:W-:Y:S01]  /*5230*/  @!P1 SHF.R.U32.HI R14, RZ, R15, R14 ;  /* 0x0000000fff0e9219 */ /* 0x000fe2000001160e */
[----:B----4-:R-:W-:Y:S01]  /*5240*/  @!P1 IMAD.HI.U32 R11, R8, R11, RZ ;  /* 0x0000000b080b9227 */ /* 0x010fe200078e00ff */
[----:B------:R-:W-:Y:S04]  /*5250*/  @!P1 ISETP.NE.AND P0, PT, R10, 0x1, PT ;  /* 0x000000010a00980c */ /* 0x000fe80003f05270 */
[----:B--2---:R-:W-:Y:S02]  /*5260*/  @!P1 SHF.R.U32.HI R9, RZ, R0, R11 ;  /* 0x00000000ff099219 */ /* 0x004fe4000001160b */
[----:B------:R-:W-:Y:S02]  /*5270*/  @!P1 ISETP.NE.AND P2, PT, R3, 0x1, PT ;  /* 0x000000010300980c */ /* 0x000fe40003f45270 */
[----:B------:R-:W-:Y:S02]  /*5280*/  @!P1 SEL R9, R8, R9, !P0 ;  /* 0x0000000908099207 */ /* 0x000fe40004000000 */
[----:B------:R-:W-:Y:S02]  /*5290*/  ELECT P0, URZ, PT ;  /* 0x0000000000ff782f */ /* 0x000fe40003800000 */
[----:B------:R-:W-:Y:S05]  /*52a0*/  @!P1 SEL R14, R13, R14, !P2 ;  /* 0x0000000e0d0e9207 */ /* 0x000fea0005000000 */
[----:B------:R-:W-:Y:S02]  /*52b0*/  @!P1 IMAD.IADD R0, R9, 0x1, -R14 ;  /* 0x0000000109009824 */ /* 0x000fe400078e0a0e */
[----:B------:R-:W-:Y:S02]  /*52c0*/  @!P1 IMAD.IADD R9, R14, 0x1, -R9 ;  /* 0x000000010e099824 */ /* 0x000fe400078e0a09 */
[----:B------:R-:W-:Y:S02]  /*52d0*/  @!P1 IMAD R13, R0, R3, R13 ;  /* 0x00000003000d9224 */ /* 0x000fe400078e020d */
[----:B------:R-:W-:Y:S01]  /*52e0*/  @!P1 IMAD R8, R9, R10, R8 ;  /* 0x0000000a09089224 */ /* 0x000fe200078e0208 */
[----:B---3--:R-:W-:Y:S06]  /*52f0*/  @!P4 BRA `(.L_x_102) ;  /* 0x0000004000f8c947 */ /* 0x008fec0003800000 */
.L_x_206:
[----:B------:R-:W-:Y:S01]  /*5300*/  PLOP3.LUT P5, PT, P5, P0, PT, 0xf2, 0x2f ;  /* 0x00000000002f781c */ /* 0x000fe20002fa1e72 */
[----:B------:R-:W-:Y:S01]  /*5310*/  UMOV UR14, 0x0 ;  /* 0x00000000000e7882 */ /* 0x000fe20000000000 */
[----:B------:R-:W-:Y:S01]  /*5320*/  UMOV UR15, 0x10000000 ;  /* 0x10000000000f7882 */ /* 0x000fe20000000000 */
[----:B------:R-:W-:Y:S01]  /*5330*/  UMOV UR44, UR36 ;  /* 0x00000024002c7c82 */ /* 0x000fe20008000000 */
[----:B------:R-:W-:Y:S01]  /*5340*/  UMOV UR28, UR36 ;  /* 0x00000024001c7c82 */ /* 0x000fe20008000000 */
[----:B------:R-:W-:Y:S01]  /*5350*/  UMOV UR20, UR36 ;  /* 0x0000002400147c82 */ /* 0x000fe20008000000 */
[----:B------:R-:W-:Y:S01]  /*5360*/  UMOV UR12, UR36 ;  /* 0x00000024000c7c82 */ /* 0x000fe20008000000 */
[----:B------:R-:W-:Y:S06]  /*5370*/  LOP3.LUT R30, R30, 0x1, RZ, 0x3c, !PT ;  /* 0x000000011e1e7812 */ /* 0x000fec00078e3cff */
[----:B-1----:R-:W-:Y:S01]  /*5380*/  @!P5 IADD3 R3, P0, PT, R32, 0x580, RZ ;  /* 0x000005802003d810 */ /* 0x002fe20007f1e0ff */
[----:B------:R-:W-:Y:S01]  /*5390*/  @!P5 IMAD R191, R191, 0x50, RZ ;  /* 0x00000050bfbfd824 */ /* 0x000fe200078e02ff */
[----:B------:R-:W-:Y:S01]  /*53a0*/  VOTEU.ALL UP4, P5 ;  /* 0x0000000000ff7886 */ /* 0x000fe20002880000 */
[----:B------:R-:W-:Y:S01]  /*53b0*/  @!P5 IMAD.SHL.U32 R201, R201, 0x80, RZ ;  /* 0x00000080c9c9d824 */ /* 0x000fe200078e00ff */
[----:B------:R-:W-:Y:S01]  /*53c0*/  @!P5 R2UR UR9, R3 ;  /* 0x000000000309d2ca */ /* 0x000fe200000e0000 */
[----:B------:R-:W-:Y:S01]  /*53d0*/  @!P5 IMAD.X R0, RZ, RZ, R33, P0 ;  /* 0x000000ffff00d224 */ /* 0x000fe200000e0621 */
[----:B------:R-:W-:Y:S01]  /*53e0*/  @!P5 R2UR UR42, R191 ;  /* 0x00000000bf2ad2ca */ /* 0x000fe200000e0000 */
[----:B------:R-:W-:Y:S01]  /*53f0*/  @!UP4 UIADD3 UR41, UPT, UPT, UR7, 0x1f0, URZ ;  /* 0x000001f00729c890 */ /* 0x000fe2000fffe0ff */
[----:B------:R-:W-:Y:S01]  /*5400*/  @!P5 R2UR UR43, R201 ;  /* 0x00000000c92bd2ca */ /* 0x000fe200000e0000 */
[----:B------:R-:W-:Y:S01]  /*5410*/  @!UP4 UIADD3 UR40, UPT, UPT, UR7, 0x300, URZ ;  /* 0x000003000728c890 */ /* 0x000fe2000fffe0ff */
[----:B------:R-:W-:Y:S01]  /*5420*/  @!P5 R2UR UR8, R0 ;  /* 0x000000000008d2ca */ /* 0x000fe200000e0000 */
[----:B------:R-:W-:Y:S01]  /*5430*/  VOTEU.ALL UP3, P5 ;  /* 0x0000000000ff7886 */ /* 0x000fe20002860000 */
[----:B------:R-:W-:Y:S01]  /*5440*/  @!UP4 UIADD3 UR32, UPT, UPT, UR7, 0xb00, URZ ;  /* 0x00000b000720c890 */ /* 0x000fe2000fffe0ff */
[----:B------:R-:W-:Y:S01]  /*5450*/  ISETP.NE.AND P0, PT, R29, 0x2, PT ;  /* 0x000000021d00780c */ /* 0x000fe20003f05270 */
[----:B------:R-:W-:Y:S01]  /*5460*/  VOTEU.ALL UP2, P5 ;  /* 0x0000000000ff7886 */ /* 0x000fe20002840000 */
[----:B------:R-:W-:Y:S01]  /*5470*/  UMOV UR33, UR41 ;  /* 0x0000002900217c82 */ /* 0x000fe20008000000 */
[----:B------:R-:W-:Y:S01]  /*5480*/  @!UP4 UIADD3 UR24, UPT, UPT, UR7, 0x1300, URZ ;  /* 0x000013000718c890 */ /* 0x000fe2000fffe0ff */
[----:B------:R-:W-:Y:S01]  /*5490*/  IMAD.U32 R10, RZ, RZ, UR9 ;  /* 0x00000009ff0a7e24 */ /* 0x000fe2000f8e00ff */
[----:B------:R-:W-:Y:S01]  /*54a0*/  VOTEU.ALL UP1, P5 ;  /* 0x0000000000ff7886 */ /* 0x000fe20002820000 */
[----:B------:R-:W-:Y:S01]  /*54b0*/  @!UP4 UIADD3 UR34, UPT, UPT, UR42, 0x10, URZ ;  /* 0x000000102a22c890 */ /* 0x000fe2000fffe0ff */
[----:B------:R-:W-:Y:S01]  /*54c0*/  SEL R3, RZ, 0x1, P0 ;  /* 0x00000001ff037807 */ /* 0x000fe20000000000 */
[----:B------:R-:W-:Y:S01]  /*54d0*/  UMOV UR35, UR43 ;  /* 0x0000002b00237c82 */ /* 0x000fe20008000000 */
[----:B------:R-:W-:Y:S01]  /*54e0*/  @!P5 R2UR UR22, R10 ;  /* 0x000000000a16d2ca */ /* 0x000fe200000e0000 */
[----:B------:R-:W-:Y:S01]  /*54f0*/  IMAD.U32 R11, RZ, RZ, UR8 ;  /* 0x00000008ff0b7e24 */ /* 0x000fe2000f8e00ff */
[----:B------:R-:W-:Y:S01]  /*5500*/  @!UP4 UIADD3 UR26, UPT, UPT, UR42, 0x20, URZ ;  /* 0x000000202a1ac890 */ /* 0x000fe2000fffe0ff */
[----:B------:R-:W-:Y:S01]  /*5510*/  LOP3.LUT R28, R28, R3, RZ, 0x3c, !PT ;  /* 0x000000031c1c7212 */ /* 0x000fe200078e3cff */
[----:B------:R-:W-:Y:S01]  /*5520*/  UMOV UR25, UR41 ;  /* 0x0000002900197c82 */ /* 0x000fe20008000000 */
[----:B------:R-:W-:Y:S01]  /*5530*/  UMOV UR27, UR43 ;  /* 0x0000002b001b7c82 */ /* 0x000fe20008000000 */
[----:B------:R-:W-:Y:S01]  /*5540*/  @!P5 R2UR UR23, R11 ;  /* 0x000000000b17d2ca */ /* 0x000fe200000e0000 */
[----:B------:R-:W-:Y:S01]  /*5550*/  @!UP4 UIADD3 UR16, UPT, UPT, UR7, 0x1b00, URZ ;  /* 0x00001b000710c890 */ /* 0x000fe2000fffe0ff */
[----:B------:R-:W-:Y:S01]  /*5560*/  SEL R29, R29, RZ, P0 ;  /* 0x000000ff1d1d7207 */ /* 0x000fe20000000000 */
[----:B------:R-:W-:Y:S01]  /*5570*/  @!UP4 UIADD3 UR18, UPT, UPT, UR42, 0x30, URZ ;  /* 0x000000302a12c890 */ /* 0x000fe2000fffe0ff */
[----:B------:R-:W-:Y:S01]  /*5580*/  IMAD.IADD R191, R8, 0x1, R179 ;  /* 0x0000000108bf7824 */ /* 0x000fe200078e02b3 */
[----:B------:R-:W-:Y:S01]  /*5590*/  UMOV UR17, UR41 ;  /* 0x0000002900117c82 */ /* 0x000fe20008000000 */
[----:B------:R-:W-:Y:S01]  /*55a0*/  UMOV UR19, UR43 ;  /* 0x0000002b00137c82 */ /* 0x000fe20008000000 */
[----:B------:R-:W-:Y:S01]  /*55b0*/  @!UP4 UIADD3 UR8, UPT, UPT, UR7, 0x2300, URZ ;  /* 0x000023000708c890 */ /* 0x000fe2000fffe0ff */
[----:B------:R-:W-:Y:S01]  /*55c0*/  IMAD.IADD R201, R13, 0x1, R190 ;  /* 0x000000010dc97824 */ /* 0x000fe200078e02be */
[----:B------:R-:W-:Y:S01]  /*55d0*/  @!UP4 UIADD3 UR10, UPT, UPT, UR42, 0x40, URZ ;  /* 0x000000402a0ac890 */ /* 0x000fe2000fffe0ff */
[----:B------:R-:W-:Y:S01]  /*55e0*/  UMOV UR9, UR41 ;  /* 0x0000002900097c82 */ /* 0x000fe20008000000 */
[----:B------:R-:W-:Y:S02]  /*55f0*/  UMOV UR11, UR43 ;  /* 0x0000002b000b7c82 */ /* 0x000fe40008000000 */
[----:B------:R-:W-:Y:S01]  /*5600*/  @!UP3 UTMALDG.3D [UR40], [UR22], desc[UR14] ;  /* 0x00000e281600b5b4 */ /* 0x000fe20008011000 */
[----:B------:R1:W-:Y:S01]  /*5610*/  @!UP2 UTMALDG.3D [UR32], [UR22], desc[UR14] ;  /* 0x00000e201600a5b4 */ /* 0x0003e20008011000 */
[----:B------:R-:W-:Y:S01]  /*5620*/  VOTEU.ALL UP2, P5 ;  /* 0x0000000000ff7886 */ /* 0x000fe20002840000 */
[----:B------:R2:W-:Y:S01]  /*5630*/  @!UP1 UTMALDG.3D [UR24], [UR22], desc[UR14] ;  /* 0x00000e18160095b4 */ /* 0x0005e20008011000 */
[----:B------:R-:W-:Y:S03]  /*5640*/  VOTEU.ALL UP1, P5 ;  /* 0x0000000000ff7886 */ /* 0x000fe60002820000 */
[----:B------:R2:W-:Y:S02]  /*5650*/  @!UP2 UTMALDG.3D [UR16], [UR22], desc[UR14] ;  /* 0x00000e101600a5b4 */ /* 0x0005e40008011000 */
[----:B------:R2:W-:Y:S01]  /*5660*/  @!UP1 UTMALDG.3D [UR8], [UR22], desc[UR14] ;  /* 0x00000e08160095b4 */ /* 0x0005e20008011000 */
[----:B------:R2:W-:Y:S01]  /*5670*/  @!P5 SYNCS.ARRIVE.TRANS64.RED.A0TR RZ, [UR7+0x1f0], R25 ;  /* 0x0001f019ffffd9a7 */ /* 0x0005e20008300407 */
[----:B------:R-:W-:Y:S01]  /*5680*/  UPLOP3.LUT UP1, UPT, UPT, UPT, UPT, 0x80, 0x8 ;  /* 0x000000000008789c */ /* 0x000fe20003f2f070 */
[----:B-1----:R-:W-:Y:S01]  /*5690*/  @P3 R2UR UR36, R27 ;  /* 0x000000001b2432ca */ /* 0x002fe200000e0000 */
[----:B------:R-:W-:Y:S01]  /*56a0*/  SYNCS.ARRIVE.TRANS64.RED.A1T0 RZ, [UR37], RZ ;  /* 0x000000ffffff79a7 */ /* 0x000fe20008100425 */
[----:B------:R-:W-:Y:S02]  /*56b0*/  @!UPT UIADD3 URZ, UPT, UPT, URZ, URZ, URZ ;  /* 0x000000fffffff290 */ /* 0x000fe4000fffe0ff */
[----:B------:R-:W-:Y:S11]  /*56c0*/  @P3 BRA `(.L_x_103) ;  /* 0xfffffff400483947 */ /* 0x000ff6000383ffff */
[----:B------:R-:W-:Y:S07]  /*56d0*/  MOV R0, UR7 ;  /* 0x0000000700007c02 */ /* 0x000fee0008000f00 */
.L_x_104:
[----:B-1----:R-:W-:-:S04]  /*56e0*/  SHF.L.U32 R3, R30, 0x1f, RZ ;  /* 0x0000001f1e037819 */ /* 0x002fc800000006ff */
[----:B------:R1:W3:Y:S03]  /*56f0*/  SYNCS.PHASECHK.TRANS64.TRYWAIT P0, [R0+URZ+0x1f8], R3 ;  /* 0x0001f803000075a7 */ /* 0x0002e600080011ff */
[----:B---3--:R-:W-:Y:S05]  /*5700*/  @!P0 NANOSLEEP.SYNCS 0x989680 ;  /* 0x009896800000895d */ /* 0x008fea0003900000 */
[----:B------:R-:W3:Y:S02]  /*5710*/  @!P0 SYNCS.PHASECHK.TRANS64 P0, [R0+URZ+0x1f8], R3 ;  /* 0x0001f803000085a7 */ /* 0x000ee400080010ff */
[----:B--23--:R-:W-:Y:S05]  /*5720*/  @P0 EXIT ;  /* 0x000000000000094d */ /* 0x00cfea0003800000 */
[----:B------:R-:W-:Y:S05]  /*5730*/  BRA `(.L_x_104) ;  /* 0xfffffffc00e87947 */ /* 0x000fea000383ffff */
.L_x_95:
[----:B------:R-:W-:-:S06]  /*5740*/  UISETP.GE.AND UP1, UPT, UR8, 0x4, UPT ;  /* 0x000000040800788c */ /* 0x000fcc000bf26270 */
[----:B------:R-:W-:-:S13]  /*5750*/  PLOP3.LUT P0, PT, PT, PT, UP1, 0x80, 0x8 ;  /* 0x000000000008781c */ /* 0x000fda0003f0f018 */
[----:B------:R-:W-:Y:S05]  /*5760*/  @!P0 EXIT ;  /* 0x000000000000894d */ /* 0x000fea0003800000 */
[----:B------:R-:W-:Y:S01]  /*5770*/  BAR.SYNC.DEFER_BLOCKING 0x6, 0xa0 ;  /* 0x0182800000007b1d */ /* 0x000fe20000010000 */
[C---:B------:R-:W-:Y:S01]  /*5780*/  IMAD.U32 R2, R211.reuse, 0x10000, RZ ;  /* 0x00010000d3027824 */ /* 0x040fe200078e00ff */
[----:B------:R-:W-:Y:S02]  /*5790*/  LOP3.LUT R210, R0, 0x60, R211, 0xf8, !PT ;  /* 0x0000006000d27812 */ /* 0x000fe400078ef8d3 */
[----:B------:R-:W-:Y:S02]  /*57a0*/  CS2R R208, SRZ ;  /* 0x0000000000d07805 */ /* 0x000fe4000001ff00 */
[----:B------:R-:W-:Y:S01]  /*57b0*/  LOP3.LUT R211, R211, 0x60, RZ, 0xc0, !PT ;  /* 0x00000060d3d37812 */ /* 0x000fe200078ec0ff */
[----:B------:R-:W-:Y:S01]  /*57c0*/  IMAD.MOV.U32 R213, RZ, RZ, RZ ;  /* 0x000000ffffd57224 */ /* 0x000fe200078e00ff */
[----:B------:R-:W-:Y:S01]  /*57d0*/  UMOV UR44, 0x400 ;  /* 0x00000400002c7882 */ /* 0x000fe20000000000 */
[----:B------:R-:W1:Y:S01]  /*57e0*/  LDC R203, c[0x0][0x370] ;  /* 0x0000dc00ffcb7b82 */ /* 0x000e620000000800 */
[----:B------:R-:W-:Y:S01]  /*57f0*/  ULEA UR44, UR37, UR44, 0x18 ;  /* 0x0000002c252c7291 */ /* 0x000fe2000f8ec0ff */
[----:B------:R-:W-:Y:S01]  /*5800*/  LOP3.LUT R2, R2, 0x600000, RZ, 0xc0, !PT ;  /* 0x0060000002027812 */ /* 0x000fe200078ec0ff */
[----:B------:R-:W-:Y:S01]  /*5810*/  IMAD.MOV.U32 R207, RZ, RZ, RZ ;  /* 0x000000ffffcf7224 */ /* 0x000fe200078e00ff */
[----:B------:R-:W2:Y:S03]  /*5820*/  LDCU.64 UR48, c[0x0][0x348] ;  /* 0x00006900ff3077ac */ /* 0x000ea60008000a00 */
[----:B------:R-:W-:Y:S01]  /*5830*/  LEA R210, R210, UR44, 0x4 ;  /* 0x0000002cd2d27c11 */ /* 0x000fe2000f8e20ff */
[----:B------:R-:W4:Y:S01]  /*5840*/  LDC R94, c[0x0][0xb0c] ;  /* 0x0002c300ff5e7b82 */ /* 0x000f220000000800 */
[----:B------:R-:W1:Y:S01]  /*5850*/  LDCU.64 UR40, c[0x0][0x888] ;  /* 0x00011100ff2877ac */ /* 0x000e620008000a00 */
[----:B------:R-:W1:Y:S06]  /*5860*/  LDCU.64 UR42, c[0x0][0x890] ;  /* 0x00011200ff2a77ac */ /* 0x000e6c0008000a00 */
[----:B------:R-:W1:Y:S01]  /*5870*/  LDC R202, c[0x0][0xb20] ;  /* 0x0002c800ffca7b82 */ /* 0x000e620000000800 */
[----:B------:R-:W3:Y:S01]  /*5880*/  LDS R3, [UR44+0x2c0] ;  /* 0x0002c02cff037984 */ /* 0x000ee20008000800 */
[----:B------:R-:W-:-:S06]  /*5890*/  UMOV UR39, URZ ;  /* 0x000000ff00277c82 */ /* 0x000fcc0008000000 */
[----:B------:R-:W1:Y:S08]  /*58a0*/  LDC R93, c[0x0][0xb30] ;  /* 0x0002cc00ff5d7b82 */ /* 0x000e700000000800 */
[----:B------:R-:W1:Y:S08]  /*58b0*/  LDC.64 R188, c[0x0][0xb10] ;  /* 0x0002c400ffbc7b82 */ /* 0x000e700000000a00 */
[----:B------:R-:W1:Y:S08]  /*58c0*/  LDC.64 R90, c[0x0][0xb18] ;  /* 0x0002c600ff5a7b82 */ /* 0x000e700000000a00 */
[----:B------:R-:W1:Y:S08]  /*58d0*/  LDC.64 R88, c[0x0][0xb28] ;  /* 0x0002ca00ff587b82 */ /* 0x000e700000000a00 */
[----:B------:R-:W1:Y:S01]  /*58e0*/  LDC.64 R186, c[0x0][0x8b0] ;  /* 0x00022c00ffba7b82 */ /* 0x000e620000000a00 */
[----:B---3--:R-:W-:-:S07]  /*58f0*/  IMAD.IADD R2, R3, 0x1, R2 ;  /* 0x0000000103027824 */ /* 0x008fce00078e0202 */
[----:B------:R-:W3:Y:S08]  /*5900*/  LDC.64 R184, c[0x0][0x8a8] ;  /* 0x00022a00ffb87b82 */ /* 0x000ef00000000a00 */
[----:B--2-4-:R-:W1:Y:S02]  /*5910*/  LDC R204, c[0x0][0x374] ;  /* 0x0000dd00ffcc7b82 */ /* 0x014e640000000800 */
.L_x_121:
[C---:B------:R-:W-:Y:S02]  /*5920*/  LEA R0, R213.reuse, UR44, 0x3 ;  /* 0x0000002cd5007c11 */ /* 0x040fe4000f8e18ff */
[----:B------:R-:W-:Y:S02]  /*5930*/  SHF.L.U32 R3, R208, 0x1f, RZ ;  /* 0x0000001fd0037819 */ /* 0x000fe400000006ff */
[----:B------:R-:W-:Y:S02]  /*5940*/  LEA R12, R213, UR44, 0x4 ;  /* 0x0000002cd50c7c11 */ /* 0x000fe4000f8e20ff */
[----:B------:R-:W2:Y:S02]  /*5950*/  SYNCS.PHASECHK.TRANS64.TRYWAIT P0, [R0+URZ+0x210], R3 ;  /* 0x00021003000075a7 */ /* 0x000ea400080011ff */
[----:B-123--:R-:W-:Y:S05]  /*5960*/  @!P0 BRA `(.L_x_105) ;  /* 0x0000003c00748947 */ /* 0x00efea0003800000 */
.L_x_207:
[----:B------:R-:W-:Y:S01]  /*5970*/  ISETP.GE.AND P0, PT, R92, 0x1, PT ;  /* 0x000000015c00780c */ /* 0x000fe20003f06270 */
[----:B------:R-:W4:Y:S01]  /*5980*/  LDS.128 R12, [R12+0x2a0] ;  /* 0x0002a0000c0c7984 */ /* 0x000f220000000c00 */
[----:B-1----:R-:W-:Y:S01]  /*5990*/  ISETP.NE.U32.AND P2, PT, R186, RZ, PT ;  /* 0x000000ffba00720c */ /* 0x002fe20003f45070 */
[----:B--2---:R-:W-:Y:S01]  /*59a0*/  VIADD R0, R0, 0x220 ;  /* 0x0000022000007836 */ /* 0x004fe20000000000 */
[----:B------:R-:W-:Y:S01]  /*59b0*/  @!PT LDS RZ, [RZ] ;  /* 0x00000000fffff984 */ /* 0x000fe20000000800 */
[----:B------:R-:W-:Y:S01]  /*59c0*/  @!PT LDS RZ, [RZ] ;  /* 0x00000000fffff984 */ /* 0x000fe20000000800 */
[----:B------:R-:W-:Y:S01]  /*59d0*/  @!PT LDS RZ, [RZ] ;  /* 0x00000000fffff984 */ /* 0x000fe20000000800 */
[----:B------:R-:W-:Y:S01]  /*59e0*/  @!PT LDS RZ, [RZ] ;  /* 0x00000000fffff984 */ /* 0x000fe20000000800 */
[----:B------:R1:W-:Y:S06]  /*59f0*/  MEMBAR.ALL.CTA ;  /* 0x0000000000007992 */ /* 0x0003ec0000008000 */
[----:B-1----:R-:W1:Y:S01]  /*5a00*/  FENCE.VIEW.ASYNC.S ;  /* 0x00000000000073c6 */ /* 0x002e620000000000 */
[----:B------:R-:W-:Y:S04]  /*5a10*/  PRMT R0, RZ, 0x654, R0 ;  /* 0x00000654ff007816 */ /* 0x000fe80000000000 */
[----:B-1----:R1:W-:Y:S01]  /*5a20*/  SYNCS.ARRIVE.TRANS64.RED.A1T0 RZ, [R0+URZ], RZ ;  /* 0x000000ff00ff79a7 */ /* 0x0023e200081004ff */
[----:B----4-:R-:W-:Y:S04]  /*5a30*/  LOP3.LUT P6, RZ, R14, 0x1, RZ, 0xc0, !PT ;  /* 0x000000010eff7812 */ /* 0x010fe800078cc0ff */
[----:B------:R-:W-:Y:S09]  /*5a40*/  P2R R212, PR, RZ, 0x40 ;  /* 0x00000040ffd47803 */ /* 0x000ff20000000000 */
[----:B------:R-:W-:Y:S02]  /*5a50*/  @P6 MOV R97, R12 ;  /* 0x0000000c00616202 */ /* 0x000fe40000000f00 */
[----:B------:R-:W-:Y:S01]  /*5a60*/  @P6 LOP3.LUT R95, R13, 0xffff, RZ, 0xc0, !PT ;  /* 0x0000ffff0d5f6812 */ /* 0x000fe200078ec0ff */
[----:B-1----:R-:W-:Y:S06]  /*5a70*/  @!P0 BRA `(.L_x_106) ;  /* 0x0000000000a48947 */ /* 0x002fec0003800000 */
[----:B------:R-:W-:Y:S01]  /*5a80*/  IMAD.HI.U32 R11, R204, R91, RZ ;  /* 0x0000005bcc0b7227 */ /* 0x000fe200078e00ff */
[----:B------:R-:W-:Y:S02]  /*5a90*/  ISETP.NE.AND P0, PT, R90, 0x1, PT ;  /* 0x000000015a00780c */ /* 0x000fe40003f05270 */
[----:B------:R-:W-:Y:S01]  /*5aa0*/  ISETP.NE.AND P1, PT, R92, 0x1, PT ;  /* 0x000000015c00780c */ /* 0x000fe20003f25270 */
[----:B------:R-:W-:Y:S01]  /*5ab0*/  IMAD.HI.U32 R10, R203, R188, RZ ;  /* 0x000000bccb0a7227 */ /* 0x000fe200078e00ff */
[----:B------:R-:W-:Y:S02]  /*5ac0*/  SHF.R.U32.HI R11, RZ, R202, R11 ;  /* 0x000000caff0b7219 */ /* 0x000fe4000001160b */
[----:B------:R-:W-:Y:S01]  /*5ad0*/  ISETP.NE.AND P3, PT, R94, 0x1, PT ;  /* 0x000000015e00780c */ /* 0x000fe20003f65270 */
[----:B------:R-:W-:Y:S01]  /*5ae0*/  IMAD.HI.U32 R18, R97, R188, RZ ;  /* 0x000000bc61127227 */ /* 0x000fe200078e00ff */
[----:B------:R-:W-:Y:S02]  /*5af0*/  SHF.R.U32.HI R10, RZ, R189, R10 ;  /* 0x000000bdff0a7219 */ /* 0x000fe4000001160a */
[----:B------:R-:W-:Y:S01]  /*5b00*/  SEL R3, R204, R11, !P0 ;  /* 0x0000000bcc037207 */ /* 0x000fe20004000000 */
[----:B------:R-:W-:Y:S01]  /*5b10*/  IMAD.HI.U32 R11, R95, R91, RZ ;  /* 0x0000005b5f0b7227 */ /* 0x000fe200078e00ff */
[----:B------:R-:W-:Y:S02]  /*5b20*/  SEL R7, R203, R10, !P3 ;  /* 0x0000000acb077207 */ /* 0x000fe40005800000 */
[----:B------:R-:W-:Y:S01]  /*5b30*/  SHF.R.U32.HI R18, RZ, R189, R18 ;  /* 0x000000bdff127219 */ /* 0x000fe20000011612 */
[-C--:B------:R-:W-:Y:S04]  /*5b40*/  IMAD.HI.U32 R10, R3, R88.reuse, RZ ;  /* 0x00000058030a7227 */ /* 0x080fe800078e00ff */
[----:B------:R-:W-:Y:S01]  /*5b50*/  IMAD.HI.U32 R16, R7, R88, RZ ;  /* 0x0000005807107227 */ /* 0x000fe200078e00ff */
[-C--:B------:R-:W-:Y:S02]  /*5b60*/  @P1 SHF.R.U32.HI R3, RZ, R89.reuse, R10 ;  /* 0x00000059ff031219 */ /* 0x080fe4000001160a */
[----:B------:R-:W-:Y:S02]  /*5b70*/  SHF.R.U32.HI R10, RZ, R202, R11 ;  /* 0x000000caff0a7219 */ /* 0x000fe4000001160b */
[----:B------:R-:W-:Y:S01]  /*5b80*/  @P1 SHF.R.U32.HI R7, RZ, R89, R16 ;  /* 0x00000059ff071219 */ /* 0x000fe20000011610 */
[C---:B------:R-:W-:Y:S01]  /*5b90*/  IMAD R4, R92.reuse, R3, RZ ;  /* 0x000000035c047224 */ /* 0x040fe200078e02ff */
[----:B------:R-:W-:Y:S02]  /*5ba0*/  SEL R5, R95, R10, !P0 ;  /* 0x0000000a5f057207 */ /* 0x000fe40004000000 */
[----:B------:R-:W-:Y:S01]  /*5bb0*/  SEL R3, R97, R18, !P3 ;  /* 0x0000001261037207 */ /* 0x000fe20005800000 */
[----:B------:R-:W-:Y:S01]  /*5bc0*/  IMAD R6, R92, R7, RZ ;  /* 0x000000075c067224 */ /* 0x000fe200078e02ff */
[C---:B------:R-:W-:Y:S01]  /*5bd0*/  ISETP.GE.AND P0, PT, R5.reuse, R4, PT ;  /* 0x000000040500720c */ /* 0x040fe20003f06270 */
[----:B------:R-:W-:Y:S03]  /*5be0*/  IMAD.HI.U32 R8, R5, R88, RZ ;  /* 0x0000005805087227 */ /* 0x000fe600078e00ff */
[----:B------:R-:W-:Y:S01]  /*5bf0*/  ISETP.GE.OR P0, PT, R3, R6, P0 ;  /* 0x000000060300720c */ /* 0x000fe20000706670 */
[----:B------:R-:W-:Y:S01]  /*5c00*/  IMAD.MOV R6, RZ, RZ, -R3 ;  /* 0x000000ffff067224 */ /* 0x000fe200078e0a03 */
[-C--:B------:R-:W-:Y:S03]  /*5c10*/  SHF.R.U32.HI R8, RZ, R89.reuse, R8 ;  /* 0x00000059ff087219 */ /* 0x080fe60000011608 */
[----:B------:R-:W-:Y:S01]  /*5c20*/  IMAD R97, R94, R6, R97 ;  /* 0x000000065e617224 */ /* 0x000fe200078e0261 */
[----:B------:R-:W-:Y:S05]  /*5c30*/  SEL R9, R5, R8, !P1 ;  /* 0x0000000805097207 */ /* 0x000fea0004800000 */
[----:B------:R-:W-:Y:S02]  /*5c40*/  IMAD.MOV R8, RZ, RZ, -R9 ;  /* 0x000000ffff087224 */ /* 0x000fe400078e0a09 */
[C---:B------:R-:W-:Y:S04]  /*5c50*/  @!P0 IMAD.HI.U32 R4, R3.reuse, R88, RZ ;  /* 0x0000005803048227 */ /* 0x040fe800078e00ff */
[----:B------:R-:W-:Y:S01]  /*5c60*/  IMAD R8, R92, R8, R5 ;  /* 0x000000085c087224 */ /* 0x000fe200078e0205 */
[----:B------:R-:W-:Y:S04]  /*5c70*/  @!P0 SHF.R.U32.HI R4, RZ, R89, R4 ;  /* 0x00000059ff048219 */ /* 0x000fe80000011604 */
[----:B------:R-:W-:Y:S02]  /*5c80*/  @!P0 SEL R0, R3, R4, !P1 ;  /* 0x0000000403008207 */ /* 0x000fe40004800000 */
[----:B------:R-:W-:Y:S02]  /*5c90*/  IADD3 R4, PT, PT, -R5, RZ, RZ ;  /* 0x000000ff05047210 */ /* 0x000fe40007ffe1ff */
[----:B------:R-:W-:Y:S01]  /*5ca0*/  @!P0 IADD3 R9, PT, PT, R9, -R0, RZ ;  /* 0x8000000009098210 */ /* 0x000fe20007ffe0ff */
[----:B------:R-:W-:Y:S02]  /*5cb0*/  @!P0 IMAD R0, R7, R8, R0 ;  /* 0x0000000807008224 */ /* 0x000fe400078e0200 */
[----:B------:R-:W-:Y:S02]  /*5cc0*/  IMAD R95, R90, R4, R95 ;  /* 0x000000045a5f7224 */ /* 0x000fe400078e025f */
[----:B------:R-:W-:Y:S02]  /*5cd0*/  @!P0 IMAD R5, R9, R92, R3 ;  /* 0x0000005c09058224 */ /* 0x000fe400078e0203 */
[----:B------:R-:W-:Y:S04]  /*5ce0*/  @!P0 IMAD.MOV.U32 R3, RZ, RZ, R0 ;  /* 0x000000ffff038224 */ /* 0x000fe800078e0000 */
[----:B------:R-:W-:Y:S02]  /*5cf0*/  IMAD R97, R3, R94, R97 ;  /* 0x0000005e03617224 */ /* 0x000fe400078e0261 */
[----:B------:R-:W-:Y:S02]  /*5d00*/  IMAD R95, R5, R90, R95 ;  /* 0x0000005a055f7224 */ /* 0x000fe400078e025f */
.L_x_106:
[----:B------:R-:W-:Y:S01]  /*5d10*/  UISETP.NE.U32.AND UP3, UPT, UR42, URZ, UPT ;  /* 0x000000ff2a00728c */ /* 0x000fe2000bf65070 */
[----:B------:R-:W-:Y:S03]  /*5d20*/  ISETP.NE.AND.EX P2, PT, R187, RZ, PT, P2 ;  /* 0x000000ffbb00720c */ /* 0x000fe60003f45320 */
[----:B------:R-:W-:Y:S09]  /*5d30*/  UISETP.NE.AND.EX UP3, UPT, UR43, URZ, UPT, UP3 ;  /* 0x000000ff2b00728c */ /* 0x000ff2000bf65330 */
[----:B------:R-:W-:Y:S05]  /*5d40*/  BRA.U !UP3, `(.L_x_107) ;  /* 0x000000010b387547 */ /* 0x000fea000b800000 */
[----:B------:R-:W-:Y:S01]  /*5d50*/  UISETP.NE.U32.AND UP0, UPT, UR40, URZ, UPT ;  /* 0x000000ff2800728c */ /* 0x000fe2000bf05070 */
[----:B------:R-:W-:Y:S03]  /*5d60*/  HFMA2 R200, -RZ, RZ, 0, 5.9604644775390625e-08 ;  /* 0x00000001ffc87431 */ /* 0x000fe600000001ff */
[----:B------:R-:W-:Y:S06]  /*5d70*/  UISETP.NE.AND.EX UP0, UPT, UR41, URZ, UPT, UP0 ;  /* 0x000000ff2900728c */ /* 0x000fec000bf05300 */
[----:B------:R-:W-:Y:S05]  /*5d80*/  PLOP3.LUT P0, PT, PT, PT, UP0, 0x80, 0x8 ;  /* 0x000000000008781c */ /* 0x000fea0003f0f008 */
[----:B------:R-:W1:Y:S01]  /*5d90*/  @UP0 LDCU.64 UR6, c[0x0][0x888] ;  /* 0x00011100ff0607ac */ /* 0x000e620008000a00 */
[----:B------:R-:W-:Y:S04]  /*5da0*/  @UP0 UIMAD UR4, UR36, UR42, URZ ;  /* 0x0000002a240402a4 */ /* 0x000fe8000f8e02ff */
[----:B-1----:R-:W-:Y:S06]  /*5db0*/  @UP0 UIMAD.WIDE UR6, UR4, 0x4, UR6 ;  /* 0x00000004040608a5 */ /* 0x002fec000f8e0206 */
[----:B------:R-:W-:Y:S02]  /*5dc0*/  IMAD.U32 R4, RZ, RZ, UR6 ;  /* 0x00000006ff047e24 */ /* 0x000fe4000f8e00ff */
[----:B------:R-:W-:Y:S05]  /*5dd0*/  IMAD.U32 R5, RZ, RZ, UR7 ;  /* 0x00000007ff057e24 */ /* 0x000fea000f8e00ff */
[----:B------:R-:W2:Y:S02]  /*5de0*/  @P0 LDG.E R0, desc[UR46][R4.64] ;  /* 0x0000002e04000981 */ /* 0x000ea4000c1e1900 */
[----:B--2---:R-:W-:Y:S01]  /*5df0*/  @P0 R2UR UR38, R0 ;  /* 0x00000000002602ca */ /* 0x004fe200000e0000 */
[----:B------:R-:W-:Y:S05]  /*5e00*/  IMAD.MOV.U32 R0, RZ, RZ, 0x1 ;  /* 0x00000001ff007424 */ /* 0x000fea00078e00ff */
[----:B------:R-:W-:Y:S08]  /*5e10*/  @!P0 PRMT R200, R0, 0x7610, R200 ;  /* 0x0000761000c88816 */ /* 0x000ff000000000c8 */
[----:B------:R-:W1:Y:S02]  /*5e20*/  @!UP0 LDCU UR38, c[0x0][0x880] ;  /* 0x00011000ff2687ac */ /* 0x000e640008000800 */
.L_x_107:
[----:B------:R-:W-:Y:S05]  /*5e30*/  @!P2 BRA `(.L_x_108) ;  /* 0x000000000020a947 */ /* 0x000fea0003800000 */
[----:B---3--:R-:W-:Y:S04]  /*5e40*/  ISETP.NE.U32.AND P0, PT, R184, RZ, PT ;  /* 0x000000ffb800720c */ /* 0x008fe80003f05070 */
[----:B------:R-:W-:Y:S11]  /*5e50*/  ISETP.NE.AND.EX P0, PT, R185, RZ, PT, P0 ;  /* 0x000000ffb900720c */ /* 0x000ff60003f05300 */
[----:B------:R-:W-:Y:S02]  /*5e60*/  @!UPT UIADD3 URZ, UPT, UPT, URZ, URZ, URZ ;  /* 0x000000fffffff290 */ /* 0x000fe4000fffe0ff */
[----:B------:R-:W2:Y:S01]  /*5e70*/  @P0 LDC.64 R4, c[0x0][0x8a8] ;  /* 0x00022a00ff040b82 */ /* 0x000ea20000000a00 */
[----:B------:R-:W-:Y:S04]  /*5e80*/  @P0 IMAD R0, R186, UR36, RZ ;  /* 0x00000024ba000c24 */ /* 0x000fe8000f8e02ff */
[----:B--2---:R-:W-:Y:S05]  /*5e90*/  @P0 IMAD.WIDE R4, R0, 0x4, R4 ;  /* 0x0000000400040825 */ /* 0x004fea00078e0204 */
[----:B-----5:R2:W5:Y:S02]  /*5ea0*/  @P0 LDG.E R96, desc[UR46][R4.64] ;  /* 0x0000002e04600981 */ /* 0x020564000c1e1900 */
[----:B--2---:R-:W4:Y:S02]  /*5eb0*/  @!P0 LDC R96, c[0x0][0x8a0] ;  /* 0x00022800ff608b82 */ /* 0x004f240000000800 */
.L_x_108:
[----:B------:R-:W2:Y:S01]  /*5ec0*/  LDC.64 R4, c[0x0][0xb10] ;  /* 0x0002c400ff047b82 */ /* 0x000ea20000000a00 */
[----:B------:R-:W-:Y:S01]  /*5ed0*/  UISETP.NE.AND UP4, UPT, UR45, URZ, UPT ;  /* 0x000000ff2d00728c */ /* 0x000fe2000bf85270 */
[----:B------:R-:W-:Y:S01]  /*5ee0*/  SHF.L.U32 R8, R209, 0x1f, RZ ;  /* 0x0000001fd1087819 */ /* 0x000fe200000006ff */
[----:B------:R-:W-:Y:S01]  /*5ef0*/  UPLOP3.LUT UP0, UPT, UPT, UPT, UPT, 0x40, 0x4 ;  /* 0x000000000004789c */ /* 0x000fe20003f0e870 */
[----:B------:R-:W-:Y:S01]  /*5f00*/  @P6 SHF.R.U32.HI R206, RZ, 0x10, R13 ;  /* 0x00000010ffce6819 */ /* 0x000fe2000001160d */
[----:B------:R-:W-:Y:S03]  /*5f10*/  ULEA UR50, UR39, UR44, 0x3 ;  /* 0x0000002c27327291 */ /* 0x000fe6000f8e18ff */
[----:B------:R-:W3:Y:S01]  /*5f20*/  LDC.64 R6, c[0x0][0xb18] ;  /* 0x0002c600ff067b82 */ /* 0x000ee20000000a00 */
[----:B------:R-:W-:Y:S01]  /*5f30*/  PLOP3.LUT P1, PT, PT, PT, UP4, 0x80, 0x8 ;  /* 0x000000000008781c */ /* 0x000fe20003f2f048 */
[----:B------:R-:W-:Y:S01]  /*5f40*/  VIADD R213, R213, 0x1 ;  /* 0x00000001d5d57836 */ /* 0x000fe20000000000 */
[----:B------:R-:W-:Y:S02]  /*5f50*/  CS2R R138, SRZ ;  /* 0x00000000008a7805 */ /* 0x000fe4000001ff00 */
[----:B------:R-:W-:Y:S02]  /*5f60*/  CS2R R136, SRZ ;  /* 0x0000000000887805 */ /* 0x000fe4000001ff00 */
[----:B------:R-:W-:Y:S01]  /*5f70*/  CS2R R130, SRZ ;  /* 0x0000000000827805 */ /* 0x000fe2000001ff00 */
[----:B------:R-:W1:Y:S01]  /*5f80*/  @UP4 LDCU.64 UR4, c[0x0][0x888] ;  /* 0x00011100ff0447ac */ /* 0x000e620008000a00 */
[----:B------:R-:W-:Y:S02]  /*5f90*/  CS2R R128, SRZ ;  /* 0x0000000000807805 */ /* 0x000fe4000001ff00 */
[----:B------:R-:W-:Y:S02]  /*5fa0*/  CS2R R122, SRZ ;  /* 0x00000000007a7805 */ /* 0x000fe4000001ff00 */
[----:B------:R-:W-:Y:S02]  /*5fb0*/  CS2R R120, SRZ ;  /* 0x0000000000787805 */ /* 0x000fe4000001ff00 */
[----:B------:R-:W-:Y:S02]  /*5fc0*/  CS2R R114, SRZ ;  /* 0x0000000000727805 */ /* 0x000fe4000001ff00 */
[----:B------:R-:W-:Y:S01]  /*5fd0*/  CS2R R112, SRZ ;  /* 0x0000000000707805 */ /* 0x000fe2000001ff00 */
[----:B------:R-:W-:Y:S01]  /*5fe0*/  @UP4 UPLOP3.LUT UP0, UPT, UPT, UPT, UP3, 0x80, 0x8 ;  /* 0x000000000008489c */ /* 0x000fe20003f0f030 */
[----:B------:R-:W-:Y:S02]  /*5ff0*/  CS2R R106, SRZ ;  /* 0x00000000006a7805 */ /* 0x000fe4000001ff00 */
[----:B------:R-:W-:Y:S01]  /*6000*/  @P1 LOP3.LUT P0, RZ, R200, 0xff, RZ, 0xc0, !PT ;  /* 0x000000ffc8ff1812 */ /* 0x000fe2000780c0ff */
[----:B-1----:R-:W-:Y:S01]  /*6010*/  @UP4 UISETP.NE.AND UP1, UPT, UR38, URZ, UPT ;  /* 0x000000ff2600428c */ /* 0x002fe2000bf25270 */
[----:B------:R-:W-:Y:S01]  /*6020*/  CS2R R104, SRZ ;  /* 0x0000000000687805 */ /* 0x000fe2000001ff00 */
[----:B------:R-:W-:Y:S02]  /*6030*/  @UP4 UISETP.NE.U32.AND UP2, UPT, UR4, URZ, UPT ;  /* 0x000000ff0400428c */ /* 0x000fe4000bf45070 */
[----:B------:R-:W-:Y:S02]  /*6040*/  @UP4 USEL UR4, URZ, 0xffffffff, UP1 ;  /* 0xffffffffff044887 */ /* 0x000fe40008800000 */
[----:B------:R-:W-:Y:S06]  /*6050*/  @UP4 UISETP.NE.AND.EX UP2, UPT, UR5, URZ, UPT, UP2 ;  /* 0x000000ff0500428c */ /* 0x000fec000bf45320 */
[----:B------:R-:W-:Y:S01]  /*6060*/  @P1 VOTEU.ANY UP1, P0 ;  /* 0x0000000000ff1886 */ /* 0x000fe20000020100 */
[----:B------:R-:W-:Y:S01]  /*6070*/  ISETP.NE.AND P0, PT, R93, 0x1, PT ;  /* 0x000000015d00780c */ /* 0x000fe20003f05270 */
[----:B------:R-:W-:Y:S04]  /*6080*/  @UP4 USEL UR5, URZ, 0xffffffff, UP2 ;  /* 0xffffffffff054887 */ /* 0x000fe80009000000 */
[----:B------:R-:W-:Y:S04]  /*6090*/  @UP0 USEL UR4, UR5, UR4, !UP1 ;  /* 0x0000000405040287 */ /* 0x000fe8000c800000 */
[----:B------:R-:W-:Y:S04]  /*60a0*/  @UP4 ULOP3.LUT UR4, UR4, 0x1, URZ, 0xc0, !UPT ;  /* 0x0000000104044892 */ /* 0x000fe8000f8ec0ff */
[----:B------:R-:W1:Y:S01]  /*60b0*/  @!P0 LDC R0, c[0x0][0xb20] ;  /* 0x0002c800ff008b82 */ /* 0x000e620000000800 */
[----:B------:R-:W-:Y:S01]  /*60c0*/  UISETP.NE.U32.OR UP0, UPT, UR4, 0x1, !UP4 ;  /* 0x000000010400788c */ /* 0x000fe2000e705470 */
[----:B--2---:R-:W-:Y:S01]  /*60d0*/  @!P0 IMAD.HI.U32 R4, R97, R4, RZ ;  /* 0x0000000461048227 */ /* 0x004fe200078e00ff */
[----:B---3--:R-:W-:Y:S05]  /*60e0*/  @!P0 ISETP.NE.AND P1, PT, R6, 0x1, PT ;  /* 0x000000010600880c */ /* 0x008fea0003f25270 */
[----:B------:R-:W2:Y:S01]  /*60f0*/  @!P0 LDC R3, c[0x0][0xb0c] ;  /* 0x0002c300ff038b82 */ /* 0x000ea20000000800 */
[----:B------:R-:W-:Y:S01]  /*6100*/  @!P0 IMAD.HI.U32 R7, R95, R7, RZ ;  /* 0x000000075f078227 */ /* 0x000fe200078e00ff */
[----:B------:R-:W-:Y:S02]  /*6110*/  PLOP3.LUT P3, PT, PT, PT, UP0, 0x80, 0x8 ;  /* 0x000000000008781c */ /* 0x000fe40003f6f008 */
[----:B------:R-:W-:Y:S11]  /*6120*/  @!P0 SHF.R.U32.HI R4, RZ, R5, R4 ;  /* 0x00000005ff048219 */ /* 0x000ff60000011604 */
[----:B------:R-:W-:Y:S04]  /*6130*/  @P3 SHF.L.U32 R9, R207, 0x1f, RZ ;  /* 0x0000001fcf093819 */ /* 0x000fe800000006ff */
[----:B------:R-:W3:Y:S01]  /*6140*/  @P3 SYNCS.PHASECHK.TRANS64.TRYWAIT P5, [UR44+0x1f0], R9 ;  /* 0x0001f009ff0035a7 */ /* 0x000ee200080a112c */
[----:B-1----:R-:W-:Y:S02]  /*6150*/  @!P0 SHF.R.U32.HI R0, RZ, R0, R7 ;  /* 0x00000000ff008219 */ /* 0x002fe40000011607 */
[----:B--2---:R-:W-:Y:S02]  /*6160*/  @!P0 ISETP.NE.AND P2, PT, R3, 0x1, PT ;  /* 0x000000010300880c */ /* 0x004fe40003f45270 */
[----:B------:R-:W-:Y:S02]  /*6170*/  @!P0 SEL R5, R95, R0, !P1 ;  /* 0x000000005f058207 */ /* 0x000fe40004800000 */
[----:B------:R-:W-:Y:S05]  /*6180*/  @!P0 SEL R4, R97, R4, !P2 ;  /* 0x0000000461048207 */ /* 0x000fea0005000000 */
[----:B------:R-:W-:Y:S02]  /*6190*/  @!P0 IMAD.IADD R0, R5, 0x1, -R4 ;  /* 0x0000000105008824 */ /* 0x000fe400078e0a04 */
[----:B------:R-:W-:Y:S01]  /*61a0*/  @!P0 IMAD.IADD R4, R4, 0x1, -R5 ;  /* 0x0000000104048824 */ /* 0x000fe200078e0a05 */
[----:B------:R1:W2:Y:S01]  /*61b0*/  SYNCS.PHASECHK.TRANS64.TRYWAIT P4, [UR50+0x230], R8 ;  /* 0x00023008ff0075a7 */ /* 0x0002a20008081132 */
[----:B------:R-:W-:Y:S02]  /*61c0*/  @!P0 IMAD R97, R0, R3, R97 ;  /* 0x0000000300618224 */ /* 0x000fe400078e0261 */
[----:B------:R-:W-:Y:S01]  /*61d0*/  @!P0 IMAD R95, R4, R6, R95 ;  /* 0x00000006045f8224 */ /* 0x000fe200078e025f */
[----:B------:R-:W-:Y:S02]  /*61e0*/  PLOP3.LUT P0, PT, PT, PT, PT, 0x8, 0x80 ;  /* 0x000000000080781c */ /* 0x000fe40003f0e170 */
[----:B---3--:R-:W-:Y:S01]  /*61f0*/  @P3 PLOP3.LUT P0, PT, P5, PT, PT, 0x8, 0x80 ;  /* 0x000000000080381c */ /* 0x008fe20002f0e170 */
[----:B------:R-:W-:Y:S01]  /*6200*/  @!UPT UIADD3 URZ, UPT, UPT, URZ, URZ, URZ ;  /* 0x000000fffffff290 */ /* 0x000fe2000fffe0ff */
[----:B-1----:R-:W-:Y:S11]  /*6210*/  BRA.U !UP0, `(.L_x_109) ;  /* 0x0000000108a87547 */ /* 0x002ff6000b800000 */
[----:B------:R-:W-:Y:S01]  /*6220*/  LOP3.LUT P1, RZ, R200, 0xff, RZ, 0xc0, !PT ;  /* 0x000000ffc8ff7812 */ /* 0x000fe2000782c0ff */
[----:B------:R-:W-:Y:S01]  /*6230*/  @!UPT UIADD3 URZ, UPT, UPT, URZ, URZ, URZ ;  /* 0x000000fffffff290 */ /* 0x000fe2000fffe0ff */
[----:B------:R-:W-:Y:S11]  /*6240*/  @!P0 BRA `(.L_x_110) ;  /* 0x00000000000c8947 */ /* 0x000ff60003800000 */
[----:B------:R-:W-:Y:S04]  /*6250*/  SHF.L.U32 R3, R207, 0x1f, RZ ;  /* 0x0000001fcf037819 */ /* 0x000fe800000006ff */
[----:B------:R-:W1:Y:S02]  /*6260*/  SYNCS.PHASECHK.TRANS64.TRYWAIT P0, [UR44+0x1f0], R3 ;  /* 0x0001f003ff0075a7 */ /* 0x000e64000800112c */
[----:B-1----:R-:W-:Y:S05]  /*6270*/  @!P0 BRA `(.L_x_111) ;  /* 0x0000003400448947 */ /* 0x002fea0003800000 */
.L_x_110:
[----:B------:R-:W-:Y:S01]  /*6280*/  UISETP.NE.U32.AND UP0, UPT, UR40, URZ, UPT ;  /* 0x000000ff2800728c */ /* 0x000fe2000bf05070 */
[----:B------:R-:W-:Y:S01]  /*6290*/  CS2R R106, SRZ ;  /* 0x00000000006a7805 */ /* 0x000fe2000001ff00 */
[----:B------:R-:W-:Y:S01]  /*62a0*/  UISETP.NE.AND UP1, UPT, UR38, URZ, UPT ;  /* 0x000000ff2600728c */ /* 0x000fe2000bf25270 */
[----:B------:R-:W-:Y:S01]  /*62b0*/  CS2R R104, SRZ ;  /* 0x0000000000687805 */ /* 0x000fe2000001ff00 */
[----:B------:R-:W-:Y:S01]  /*62c0*/  UISETP.NE.AND.EX UP0, UPT, UR41, URZ, UPT, UP0 ;  /* 0x000000ff2900728c */ /* 0x000fe2000bf05300 */
[----:B------:R-:W-:Y:S01]  /*62d0*/  CS2R R114, SRZ ;  /* 0x0000000000727805 */ /* 0x000fe2000001ff00 */
[----:B------:R-:W-:Y:S01]  /*62e0*/  USEL UR4, URZ, 0xffffffff, UP1 ;  /* 0xffffffffff047887 */ /* 0x000fe20008800000 */
[----:B------:R-:W-:Y:S01]  /*62f0*/  CS2R R112, SRZ ;  /* 0x0000000000707805 */ /* 0x000fe2000001ff00 */
[----:B------:R-:W-:Y:S01]  /*6300*/  USEL UR5, URZ, 0xffffffff, UP0 ;  /* 0xffffffffff057887 */ /* 0x000fe20008000000 */
[----:B------:R-:W-:Y:S02]  /*6310*/  CS2R R122, SRZ ;  /* 0x00000000007a7805 */ /* 0x000fe4000001ff00 */
[----:B------:R-:W-:Y:S01]  /*6320*/  CS2R R120, SRZ ;  /* 0x0000000000787805 */ /* 0x000fe2000001ff00 */
[----:B------:R-:W-:Y:S01]  /*6330*/  VOTEU.ANY UP0, P1 ;  /* 0x0000000000ff7886 */ /* 0x000fe20000800100 */
[----:B------:R-:W-:Y:S01]  /*6340*/  @UP3 USEL UR4, UR5, UR4, !UP0 ;  /* 0x0000000405043287 */ /* 0x000fe2000c000000 */
[----:B------:R-:W-:Y:S02]  /*6350*/  CS2R R130, SRZ ;  /* 0x0000000000827805 */ /* 0x000fe4000001ff00 */
[----:B------:R-:W-:Y:S02]  /*6360*/  CS2R R128, SRZ ;  /* 0x0000000000807805 */ /* 0x000fe4000001ff00 */
[----:B------:R-:W-:Y:S01]  /*6370*/  CS2R R138, SRZ ;  /* 0x00000000008a7805 */ /* 0x000fe2000001ff00 */
[----:B------:R-:W-:Y:S01]  /*6380*/  ULOP3.LUT UR4, UR4, 0x1, URZ, 0xc0, !UPT ;  /* 0x0000000104047892 */ /* 0x000fe2000f8ec0ff */
[----:B------:R-:W-:Y:S02]  /*6390*/  CS2R R136, SRZ ;  /* 0x0000000000887805 */ /* 0x000fe4000001ff00 */
[----:B------:R-:W-:Y:S01]  /*63a0*/  LOP3.LUT R207, R207, 0x1, RZ, 0x3c, !PT ;  /* 0x00000001cfcf7812 */ /* 0x000fe200078e3cff */
[----:B------:R-:W-:Y:S02]  /*63b0*/  UISETP.NE.U32.AND UP0, UPT, UR4, 0x1, UPT ;  /* 0x000000010400788c */ /* 0x000fe4000bf05070 */
[----:B------:R-:W-:Y:S04]  /*63c0*/  UIADD3 UR4, UPT, UPT, UR44, 0x1f8, URZ ;  /* 0x000001f82c047890 */ /* 0x000fe8000fffe0ff */
[----:B------:R-:W-:Y:S01]  /*63d0*/  PLOP3.LUT P0, PT, PT, PT, UP0, 0x80, 0x8 ;  /* 0x000000000008781c */ /* 0x000fe20003f0f008 */
[----:B------:R-:W-:Y:S11]  /*63e0*/  UPRMT UR4, UR37, 0x654, UR4 ;  /* 0x0000065425047896 */ /* 0x000ff60008000004 */
[----:B------:R-:W-:Y:S01]  /*63f0*/  @!UPT UIADD3 URZ, UPT, UPT, URZ, URZ, URZ ;  /* 0x000000fffffff290 */ /* 0x000fe2000fffe0ff */
[----:B------:R3:W1:Y:S04]  /*6400*/  @P0 LDS.128 R104, [R210+0x300] ;  /* 0x00030000d2680984 */ /* 0x0006680000000c00 */
[----:B------:R3:W1:Y:S04]  /*6410*/  @P0 LDS.128 R112, [R210+0xb00] ;  /* 0x000b0000d2700984 */ /* 0x0006680000000c00 */
[----:B------:R3:W1:Y:S04]  /*6420*/  @P0 LDS.128 R120, [R210+0x1300] ;  /* 0x00130000d2780984 */ /* 0x0006680000000c00 */
[----:B------:R3:W1:Y:S04]  /*6430*/  @P0 LDS.128 R128, [R210+0x1b00] ;  /* 0x001b0000d2800984 */ /* 0x0006680000000c00 */
[----:B------:R3:W1:Y:S01]  /*6440*/  @P0 LDS.128 R136, [R210+0x2300] ;  /* 0x00230000d2880984 */ /* 0x0006620000000c00 */
[----:B------:R-:W-:Y:S01]  /*6450*/  @!PT LDS RZ, [RZ] ;  /* 0x00000000fffff984 */ /* 0x000fe20000000800 */
[----:B------:R-:W-:Y:S01]  /*6460*/  @!PT LDS RZ, [RZ] ;  /* 0x00000000fffff984 */ /* 0x000fe20000000800 */
[----:B------:R-:W-:Y:S01]  /*6470*/  @!PT LDS RZ, [RZ] ;  /* 0x00000000fffff984 */ /* 0x000fe20000000800 */
[----:B------:R-:W-:Y:S01]  /*6480*/  @!PT LDS RZ, [RZ] ;  /* 0x00000000fffff984 */ /* 0x000fe20000000800 */
[----:B------:R4:W-:Y:S06]  /*6490*/  MEMBAR.ALL.CTA ;  /* 0x0000000000007992 */ /* 0x0009ec0000008000 */
[----:B----4-:R-:W4:Y:S02]  /*64a0*/  FENCE.VIEW.ASYNC.S ;  /* 0x00000000000073c6 */ /* 0x010f240000000000 */
[----:B----4-:R-:W-:Y:S01]  /*64b0*/  SYNCS.ARRIVE.TRANS64.RED.A1T0 RZ, [UR4], RZ ;  /* 0x000000ffffff79a7 */ /* 0x010fe20008100404 */
.L_x_109:
[----:B-1----:R-:W-:Y:S05]  /*64c0*/  MOV R3, UR39 ;  /* 0x0000002700037c02 */ /* 0x002fea0008000f00 */
[----:B------:R-:W-:Y:S05]  /*64d0*/  IMAD R98, R3, 0x50, R2 ;  /* 0x0000005003627824 */ /* 0x000fea00078e0202 */
[----:B------:R-:W-:Y:S04]  /*64e0*/  SHF.R.U32.HI R0, RZ, 0x15, R98 ;  /* 0x00000015ff007819 */ /* 0x000fe80000011662 */
[----:B------:R-:W-:Y:S01]  /*64f0*/  LOP3.LUT P0, RZ, R0, 0x3, R205, 0x48, !PT ;  /* 0x0000000300ff7812 */ /* 0x000fe200078048cd */
[----:B------:R-:W-:Y:S01]  /*6500*/  @!UPT UIADD3 URZ, UPT, UPT, URZ, URZ, URZ ;  /* 0x000000fffffff290 */ /* 0x000fe2000fffe0ff */
[----:B--2---:R-:W-:Y:S11]  /*6510*/  @P4 BRA `(.L_x_112) ;  /* 0x0000000000084947 */ /* 0x004ff60003800000 */
[----:B------:R-:W1:Y:S02]  /*6520*/  SYNCS.PHASECHK.TRANS64.TRYWAIT P1, [UR50+0x230], R8 ;  /* 0x00023008ff0075a7 */ /* 0x000e640008021132 */
[----:B-1----:R-:W-:Y:S05]  /*6530*/  @!P1 BRA `(.L_x_113) ;  /* 0x0000003000ac9947 */ /* 0x002fea0003800000 */
.L_x_112:
[----:B------:R-:W-:Y:S05]  /*6540*/  @!P0 BRA `(.L_x_114) ;  /* 0x0000000000408947 */ /* 0x000fea0003800000 */
[----:B------:R-:W2:Y:S01]  /*6550*/  LDCU.64 UR8, c[0x4][0x68] ;  /* 0x01000d00ff0877ac */ /* 0x000ea20008000a00 */
[----:B------:R-:W-:Y:S01]  /*6560*/  MOV R15, 0x0 ;  /* 0x00000000000f7802 */ /* 0x000fe20000000f00 */
[----:B------:R-:W-:Y:S02]  /*6570*/  HFMA2 R12, -RZ, RZ, 0, 5.9604644775390625e-08 ;  /* 0x00000001ff0c7431 */ /* 0x000fe400000001ff */
[----:B-1----:R-:W-:Y:S02]  /*6580*/  IMAD.MOV.U32 R8, RZ, RZ, 0x192 ;  /* 0x00000192ff087424 */ /* 0x002fe400078e00ff */
[----:B------:R-:W-:Y:S01]  /*6590*/  IMAD.MOV.U32 R13, RZ, RZ, RZ ;  /* 0x000000ffff0d7224 */ /* 0x000fe200078e00ff */
[----:B------:R-:W1:Y:S01]  /*65a0*/  LDCU.64 UR6, c[0x4][0x70] ;  /* 0x01000e00ff0677ac */ /* 0x000e620008000a00 */
[----:B------:R-:W3:Y:S01]  /*65b0*/  LDC.64 R14, c[0x4][R15] ;  /* 0x010000000f0e7b82 */ /* 0x000ee20000000a00 */
[----:B------:R-:W4:Y:S01]  /*65c0*/  LDCU.64 UR4, c[0x4][0x8] ;  /* 0x01000100ff0477ac */ /* 0x000f220008000a00 */
[----:B--2---:R-:W-:Y:S01]  /*65d0*/  MOV R5, UR9 ;  /* 0x0000000900057c02 */ /* 0x004fe20008000f00 */
[----:B------:R-:W-:Y:S01]  /*65e0*/  IMAD.U32 R4, RZ, RZ, UR8 ;  /* 0x00000008ff047e24 */ /* 0x000fe2000f8e00ff */
[----:B-1----:R-:W-:Y:S01]  /*65f0*/  MOV R7, UR7 ;  /* 0x0000000700077c02 */ /* 0x002fe20008000f00 */
[----:B------:R-:W-:Y:S01]  /*6600*/  IMAD.U32 R6, RZ, RZ, UR6 ;  /* 0x00000006ff067e24 */ /* 0x000fe2000f8e00ff */
[----:B----4-:R-:W-:Y:S01]  /*6610*/  MOV R11, UR5 ;  /* 0x00000005000b7c02 */ /* 0x010fe20008000f00 */
[----:B------:R-:W-:Y:S02]  /*6620*/  IMAD.U32 R10, RZ, RZ, UR4 ;  /* 0x00000004ff0a7e24 */ /* 0x000fe4000f8e00ff */
[----:B------:R-:W-:Y:S07]  /*6630*/  LEPC R20, `(.L_x_114) ;  /* 0x000000001014794e */ /* 0x000fee0000000000 */
[----:B---3-5:R-:W-:Y:S05]  /*6640*/  CALL.ABS.NOINC R14 ;  /* 0x000000000e007343 */ /* 0x028fea0003c00000 */
.L_x_114:
[----:B------:R-:W-:Y:S05]  /*6650*/  WARPSYNC.ALL ;  /* 0x0000000000007948 */ /* 0x000fea0003800000 */
[C---:B------:R-:W-:Y:S01]  /*6660*/  R2UR UR4, R98.reuse ;  /* 0x00000000620472ca */ /* 0x040fe200000e0000 */
[----:B------:R-:W-:Y:S05]  /*6670*/  VIADD R0, R98, 0x10 ;  /* 0x0000001062007836 */ /* 0x000fea0000000000 */
[----:B------:R-:W-:Y:S04]  /*6680*/  SHF.R.U32.HI R0, RZ, 0x15, R0 ;  /* 0x00000015ff007819 */ /* 0x000fe80000011600 */
[----:B------:R-:W-:Y:S03]  /*6690*/  LOP3.LUT P0, RZ, R0, 0x3, R205, 0x48, !PT ;  /* 0x0000000300ff7812 */ /* 0x000fe600078048cd */
[----:B------:R-:W2:Y:S10]  /*66a0*/  LDTM.x16 R72, tmem[UR4] ;  /* 0x00000004004879ee */ /* 0x000eb40008240000 */
[----:B--2---:R-:W-:Y:S05]  /*66b0*/  @!P0 BRA `(.L_x_115) ;  /* 0x0000000000408947 */ /* 0x004fea0003800000 */
        /* <DEDUP_REMOVED lines=16> */
.L_x_115:
[----:B------:R-:W-:Y:S05]  /*67c0*/  WARPSYNC.ALL ;  /* 0x0000000000007948 */ /* 0x000fea0003800000 */
[C---:B------:R-:W-:Y:S01]  /*67d0*/  R2UR UR4, R98.reuse ;  /* 0x00000000620472ca */ /* 0x040fe200000e0000 */
[----:B------:R-:W-:Y:S05]  /*67e0*/  VIADD R0, R98, 0x20 ;  /* 0x0000002062007836 */ /* 0x000fea0000000000 */
[----:B------:R-:W-:Y:S04]  /*67f0*/  SHF.R.U32.HI R0, RZ, 0x15, R0 ;  /* 0x00000015ff007819 */ /* 0x000fe80000011600 */
[----:B------:R-:W-:Y:S03]  /*6800*/  LOP3.LUT P0, RZ, R0, 0x3, R205, 0x48, !PT ;  /* 0x0000000300ff7812 */ /* 0x000fe600078048cd */
[----:B------:R-:W2:Y:S10]  /*6810*/  LDTM.x16 R56, tmem[UR4+0x10] ;  /* 0x00001004003879ee */ /* 0x000eb40008240000 */
        /* <DEDUP_REMOVED lines=17> */
.L_x_116:
        /* <DEDUP_REMOVED lines=23> */
.L_x_117:
        /* <DEDUP_REMOVED lines=23> */
.L_x_118:
[----:B------:R-:W-:Y:S01]  /*6c10*/  ISETP.NE.AND P0, PT, R211, RZ, PT ;  /* 0x000000ffd300720c */ /* 0x000fe20003f05270 */
[----:B------:R-:W-:Y:S05]  /*6c20*/  WARPSYNC.ALL ;  /* 0x0000000000007948 */ /* 0x000fea0003800000 */
[----:B------:R-:W-:Y:S01]  /*6c30*/  SHF.L.U32 R111, R104, 0x10, RZ ;  /* 0x00000010686f7819 */ /* 0x000fe200000006ff */
[----:B----45:R-:W-:Y:S01]  /*6c40*/  IMAD R4, R96, R74, RZ ;  /* 0x0000004a60047224 */ /* 0x030fe200078e02ff */
[----:B------:R-:W-:Y:S01]  /*6c50*/  PRMT R7, R104, 0x8880, RZ ;  /* 0x0000888068077816 */ /* 0x000fe200000000ff */
[----:B------:R-:W-:Y:S01]  /*6c60*/  IMAD R5, R96, R75, RZ ;  /* 0x0000004b60057224 */ /* 0x000fe200078e02ff */
[----:B------:R-:W-:Y:S01]  /*6c70*/  SHF.L.U32 R109, R104, 0x8, RZ ;  /* 0x00000008686d7819 */ /* 0x000fe200000006ff */
[C---:B------:R-:W-:Y:S01]  /*6c80*/  IMAD R0, R96.reuse, R72, RZ ;  /* 0x0000004860007224 */ /* 0x040fe200078e02ff */
[----:B------:R-:W-:Y:S01]  /*6c90*/  SHF.R.S32.HI R6, RZ, 0x18, R111 ;  /* 0x00000018ff067819 */ /* 0x000fe2000001146f */
[----:B-1----:R-:W-:Y:S01]  /*6ca0*/  IMAD R3, R96, R73, RZ ;  /* 0x0000004960037224 */ /* 0x002fe200078e02ff */
[----:B------:R-:W-:Y:S01]  /*6cb0*/  SHF.R.S32.HI R9, RZ, 0x18, R109 ;  /* 0x00000018ff097819 */ /* 0x000fe2000001146d */
[----:B------:R-:W-:Y:S01]  /*6cc0*/  IMAD R0, R7, UR38, R0 ;  /* 0x0000002607007c24 */ /* 0x000fe2000f8e0200 */
[----:B------:R-:W-:Y:S01]  /*6cd0*/  SHF.R.S32.HI R102, RZ, 0x18, R104 ;  /* 0x00000018ff667819 */ /* 0x000fe20000011468 */
[----:B------:R-:W-:Y:S01]  /*6ce0*/  IMAD R3, R6, UR38, R3 ;  /* 0x0000002606037c24 */ /* 0x000fe2000f8e0203 */
[----:B------:R-:W-:Y:S01]  /*6cf0*/  R2UR UR4, R98 ;  /* 0x00000000620472ca */ /* 0x000fe200000e0000 */
[----:B------:R-:W-:Y:S01]  /*6d00*/  IMAD R99, R9, UR38, R4 ;  /* 0x0000002609637c24 */ /* 0x000fe2000f8e0204 */
[C---:B------:R-:W-:Y:S01]  /*6d10*/  SHF.L.U32 R140, R105.reuse, 0x10, RZ ;  /* 0x00000010698c7819 */ /* 0x040fe200000006ff */
[----:B------:R-:W-:Y:S01]  /*6d20*/  IMAD R100, R102, UR38, R5 ;  /* 0x0000002666647c24 */ /* 0x000fe2000f8e0205 */
[----:B------:R-:W-:Y:S01]  /*6d30*/  PRMT R101, R105, 0x8880, RZ ;  /* 0x0000888069657816 */ /* 0x000fe200000000ff */
[----:B------:R-:W-:Y:S01]  /*6d40*/  IMAD.U32 R119, R137, 0x10000, RZ ;  /* 0x0001000089777824 */ /* 0x000fe200078e00ff */
[----:B------:R-:W-:Y:S01]  /*6d50*/  SHF.L.U32 R103, R105, 0x8, RZ ;  /* 0x0000000869677819 */ /* 0x000fe200000006ff */
[----:B------:R-:W-:Y:S01]  /*6d60*/  UIADD3 UR5, UPT, UPT, UR50, 0x250, URZ ;  /* 0x0000025032057890 */ /* 0x000fe2000fffe0ff */
[----:B------:R-:W-:Y:S01]  /*6d70*/  SHF.R.S32.HI R102, RZ, 0x18, R140 ;  /* 0x00000018ff667819 */ /* 0x000fe2000001148c */
[----:B------:R-:W-:Y:S01]  /*6d80*/  IMAD R20, R96, R76, RZ ;  /* 0x0000004c60147224 */ /* 0x000fe200078e02ff */
[----:B------:R-:W-:Y:S01]  /*6d90*/  PRMT R178, R106, 0x8880, RZ ;  /* 0x000088806ab27816 */ /* 0x000fe200000000ff */
[C---:B------:R-:W-:Y:S01]  /*6da0*/  IMAD R21, R96.reuse, R77, RZ ;  /* 0x0000004d60157224 */ /* 0x040fe200078e02ff */
[----:B------:R-:W-:Y:S01]  /*6db0*/  SHF.R.S32.HI R103, RZ, 0x18, R103 ;  /* 0x00000018ff677819 */ /* 0x000fe20000011467 */
[----:B------:R-:W-:Y:S01]  /*6dc0*/  IMAD R22, R96, R78, RZ ;  /* 0x0000004e60167224 */ /* 0x000fe200078e02ff */
[----:B------:R-:W-:Y:S01]  /*6dd0*/  SHF.R.S32.HI R104, RZ, 0x18, R105 ;  /* 0x00000018ff687819 */ /* 0x000fe20000011469 */
[----:B------:R-:W-:Y:S01]  /*6de0*/  IMAD R20, R101, UR38, R20 ;  /* 0x0000002665147c24 */ /* 0x000fe2000f8e0214 */
[----:B------:R-:W-:Y:S01]  /*6df0*/  SHF.L.U32 R174, R106, 0x10, RZ ;  /* 0x000000106aae7819 */ /* 0x000fe200000006ff */
[----:B------:R-:W-:Y:S01]  /*6e00*/  IMAD R23, R96, R79, RZ ;  /* 0x0000004f60177224 */ /* 0x000fe200078e02ff */
[----:B------:R-:W-:Y:S01]  /*6e10*/  I2IP.S8.S32.SAT R180, R100, R99, RZ ;  /* 0x0000006364b47239 */ /* 0x000fe200000014ff */
[----:B------:R-:W-:Y:S01]  /*6e20*/  IMAD R21, R102, UR38, R21 ;  /* 0x0000002666157c24 */ /* 0x000fe2000f8e0215 */
[----:B------:R-:W-:Y:S01]  /*6e30*/  SHF.R.S32.HI R100, RZ, 0x18, R174 ;  /* 0x00000018ff647819 */ /* 0x000fe200000114ae */
[----:B------:R-:W-:Y:S01]  /*6e40*/  IMAD R72, R96, R80, RZ ;  /* 0x0000005060487224 */ /* 0x000fe200078e02ff */
[----:B------:R-:W-:Y:S01]  /*6e50*/  PRMT R167, R107, 0x8880, RZ ;  /* 0x000088806ba77816 */ /* 0x000fe200000000ff */
[----:B------:R-:W-:Y:S01]  /*6e60*/  IMAD.SHL.U32 R171, R106, 0x100, RZ ;  /* 0x000001006aab7824 */ /* 0x000fe200078e00ff */
[----:B------:R-:W-:Y:S01]  /*6e70*/  SHF.R.S32.HI R106, RZ, 0x18, R106 ;  /* 0x00000018ff6a7819 */ /* 0x000fe2000001146a */
[----:B------:R-:W-:Y:S01]  /*6e80*/  IMAD R22, R103, UR38, R22 ;  /* 0x0000002667167c24 */ /* 0x000fe2000f8e0216 */
[C---:B------:R-:W-:Y:S01]  /*6e90*/  SHF.L.U32 R166, R107.reuse, 0x10, RZ ;  /* 0x000000106ba67819 */ /* 0x040fe200000006ff */
[----:B------:R-:W-:Y:S01]  /*6ea0*/  IMAD.MOV.U32 R99, RZ, RZ, R178 ;  /* 0x000000ffff637224 */ /* 0x000fe200078e00b2 */
[----:B------:R-:W-:Y:S01]  /*6eb0*/  SHF.L.U32 R164, R107, 0x8, RZ ;  /* 0x000000086ba47819 */ /* 0x000fe200000006ff */
[----:B------:R-:W-:Y:S01]  /*6ec0*/  IMAD R23, R104, UR38, R23 ;  /* 0x0000002668177c24 */ /* 0x000fe2000f8e0217 */
[----:B------:R-:W-:Y:S01]  /*6ed0*/  MOV R101, R167 ;  /* 0x000000a700657202 */ /* 0x000fe20000000f00 */
[----:B------:R-:W-:Y:S01]  /*6ee0*/  IMAD R73, R96, R81, RZ ;  /* 0x0000005160497224 */ /* 0x000fe200078e02ff */
[----:B------:R-:W-:Y:S01]  /*6ef0*/  PRMT R177, R112, 0x8880, RZ ;  /* 0x0000888070b17816 */ /* 0x000fe200000000ff */
[----:B------:R-:W-:Y:S01]  /*6f00*/  IMAD R72, R99, UR38, R72 ;  /* 0x0000002663487c24 */ /* 0x000fe2000f8e0248 */
[----:B------:R-:W-:Y:S01]  /*6f10*/  SHF.R.S32.HI R99, RZ, 0x18, R171 ;  /* 0x00000018ff637819 */ /* 0x000fe200000114ab */
[C---:B------:R-:W-:Y:S01]  /*6f20*/  IMAD R74, R96.reuse, R82, RZ ;  /* 0x00000052604a7224 */ /* 0x040fe200078e02ff */
[----:B------:R-:W-:Y:S01]  /*6f30*/  SHF.R.S32.HI R103, RZ, 0x18, R164 ;  /* 0x00000018ff677819 */ /* 0x000fe200000114a4 */
[----:B------:R-:W-:Y:S01]  /*6f40*/  IMAD R75, R96, R83, RZ ;  /* 0x00000053604b7224 */ /* 0x000fe200078e02ff */
[----:B------:R-:W-:Y:S01]  /*6f50*/  SHF.R.S32.HI R108, RZ, 0x18, R107 ;  /* 0x00000018ff6c7819 */ /* 0x000fe2000001146b */
[----:B------:R-:W-:Y:S01]  /*6f60*/  IMAD R73, R100, UR38, R73 ;  /* 0x0000002664497c24 */ /* 0x000fe2000f8e0249 */
[----:B------:R-:W-:Y:S01]  /*6f70*/  SHF.R.S32.HI R100, RZ, 0x18, R166 ;  /* 0x00000018ff647819 */ /* 0x000fe200000114a6 */
[----:B------:R-:W-:Y:S01]  /*6f80*/  IMAD R76, R96, R84, RZ ;  /* 0x00000054604c7224 */ /* 0x000fe200078e02ff */
[C---:B------:R-:W-:Y:S01]  /*6f90*/  SHF.L.U32 R176, R112.reuse, 0x10, RZ ;  /* 0x0000001070b07819 */ /* 0x040fe200000006ff */
[----:B------:R-:W-:Y:S01]  /*6fa0*/  IMAD R74, R99, UR38, R74 ;  /* 0x00000026634a7c24 */ /* 0x000fe2000f8e024a */
[----:B------:R-:W-:Y:S01]  /*6fb0*/  SHF.L.U32 R175, R112, 0x8, RZ ;  /* 0x0000000870af7819 */ /* 0x000fe200000006ff */
[----:B------:R-:W-:Y:S01]  /*6fc0*/  IMAD R77, R96, R85, RZ ;  /* 0x00000055604d7224 */ /* 0x000fe200078e02ff */
[----:B------:R-:W-:Y:S01]  /*6fd0*/  MOV R99, R177 ;  /* 0x000000b100637202 */ /* 0x000fe20000000f00 */
[----:B------:R-:W-:Y:S01]  /*6fe0*/  IMAD R75, R106, UR38, R75 ;  /* 0x000000266a4b7c24 */ /* 0x000fe2000f8e024b */
[----:B------:R-:W-:Y:S01]  /*6ff0*/  PRMT R173, R113, 0x8880, RZ ;  /* 0x0000888071ad7816 */ /* 0x000fe200000000ff */
[C---:B------:R-:W-:Y:S01]  /*7000*/  IMAD R78, R96.reuse, R86, RZ ;  /* 0x00000056604e7224 */ /* 0x040fe200078e02ff */
[----:B------:R-:W-:Y:S01]  /*7010*/  SHF.R.S32.HI R110, RZ, 0x18, R112 ;  /* 0x00000018ff6e7819 */ /* 0x000fe20000011470 */
[----:B------:R-:W-:Y:S01]  /*7020*/  IMAD R76, R101, UR38, R76 ;  /* 0x00000026654c7c24 */ /* 0x000fe2000f8e024c */
[----:B------:R-:W-:Y:S01]  /*7030*/  SHF.R.S32.HI R101, RZ, 0x18, R175 ;  /* 0x00000018ff657819 */ /* 0x000fe200000114af */
[----:B------:R-:W-:Y:S01]  /*7040*/  IMAD R79, R96, R87, RZ ;  /* 0x00000057604f7224 */ /* 0x000fe200078e02ff */
[----:B------:R-:W-:Y:S01]  /*7050*/  SHF.L.U32 R165, R113, 0x8, RZ ;  /* 0x0000000871a57819 */ /* 0x000fe200000006ff */
[----:B------:R-:W-:Y:S01]  /*7060*/  IMAD R77, R100, UR38, R77 ;  /* 0x00000026644d7c24 */ /* 0x000fe2000f8e024d */
[----:B------:R-:W-:Y:S01]  /*7070*/  SHF.R.S32.HI R100, RZ, 0x18, R176 ;  /* 0x00000018ff647819 */ /* 0x000fe200000114b0 */
[----:B------:R-:W-:Y:S01]  /*7080*/  IMAD R56, R96, R56, RZ ;  /* 0x0000003860387224 */ /* 0x000fe200078e02ff */
[----:B------:R-:W-:Y:S01]  /*7090*/  PRMT R163, R114, 0x8880, RZ ;  /* 0x0000888072a37816 */ /* 0x000fe200000000ff */
[----:B------:R-:W-:Y:S01]  /*70a0*/  IMAD R78, R103, UR38, R78 ;  /* 0x00000026674e7c24 */ /* 0x000fe2000f8e024e */
[----:B------:R-:W-:Y:S01]  /*70b0*/  SHF.R.S32.HI R112, RZ, 0x18, R113 ;  /* 0x00000018ff707819 */ /* 0x000fe20000011471 */
[----:B------:R-:W-:Y:S01]  /*70c0*/  IMAD R57, R96, R57, RZ ;  /* 0x0000003960397224 */ /* 0x000fe200078e02ff */
[----:B------:R-:W-:Y:S01]  /*70d0*/  SHF.L.U32 R162, R114, 0x10, RZ ;  /* 0x0000001072a27819 */ /* 0x000fe200000006ff */
[----:B------:R-:W-:Y:S01]  /*70e0*/  IMAD R79, R108, UR38, R79 ;  /* 0x000000266c4f7c24 */ /* 0x000fe2000f8e024f */
[----:B------:R-:W-:Y:S01]  /*70f0*/  SHF.L.U32 R161, R114, 0x8, RZ ;  /* 0x0000000872a17819 */ /* 0x000fe200000006ff */
[C---:B------:R-:W-:Y:S01]  /*7100*/  IMAD R58, R96.reuse, R58, RZ ;  /* 0x0000003a603a7224 */ /* 0x040fe200078e02ff */
[----:B------:R-:W-:Y:S01]  /*7110*/  PRMT R155, R115, 0x8880, RZ ;  /* 0x00008880739b7816 */ /* 0x000fe200000000ff */
[----:B------:R-:W-:Y:S01]  /*7120*/  IMAD R56, R99, UR38, R56 ;  /* 0x0000002663387c24 */ /* 0x000fe2000f8e0238 */
[----:B------:R-:W-:Y:S01]  /*7130*/  MOV R99, R173 ;  /* 0x000000ad00637202 */ /* 0x000fe20000000f00 */
[----:B------:R-:W-:Y:S01]  /*7140*/  IMAD R59, R96, R59, RZ ;  /* 0x0000003b603b7224 */ /* 0x000fe200078e02ff */
[----:B------:R-:W-:Y:S01]  /*7150*/  SHF.R.S32.HI R103, RZ, 0x18, R161 ;  /* 0x00000018ff677819 */ /* 0x000fe200000114a1 */
[----:B------:R-:W-:Y:S01]  /*7160*/  IMAD.U32 R170, R113, 0x10000, RZ ;  /* 0x0001000071aa7824 */ /* 0x000fe200078e00ff */
[----:B------:R-:W-:Y:S01]  /*7170*/  SHF.R.S32.HI R114, RZ, 0x18, R114 ;  /* 0x00000018ff727819 */ /* 0x000fe20000011472 */
[----:B------:R-:W-:Y:S01]  /*7180*/  IMAD R57, R100, UR38, R57 ;  /* 0x0000002664397c24 */ /* 0x000fe2000f8e0239 */
[----:B------:R-:W-:Y:S01]  /*7190*/  SHF.L.U32 R153, R115, 0x10, RZ ;  /* 0x0000001073997819 */ /* 0x000fe200000006ff */
[----:B------:R-:W-:Y:S01]  /*71a0*/  IMAD R60, R96, R60, RZ ;  /* 0x0000003c603c7224 */ /* 0x000fe200078e02ff */
[----:B------:R-:W-:Y:S01]  /*71b0*/  SHF.R.S32.HI R100, RZ, 0x18, R170 ;  /* 0x00000018ff647819 */ /* 0x000fe200000114aa */
[----:B------:R-:W-:Y:S01]  /*71c0*/  IMAD R58, R101, UR38, R58 ;  /* 0x00000026653a7c24 */ /* 0x000fe2000f8e023a */
[----:B------:R-:W-:Y:S01]  /*71d0*/  MOV R101, R163 ;  /* 0x000000a300657202 */ /* 0x000fe20000000f00 */
[----:B------:R-:W-:Y:S01]  /*71e0*/  IMAD R59, R110, UR38, R59 ;  /* 0x000000266e3b7c24 */ /* 0x000fe2000f8e023b */
[----:B------:R-:W-:Y:S01]  /*71f0*/  SHF.L.U32 R148, R115, 0x8, RZ ;  /* 0x0000000873947819 */ /* 0x000fe200000006ff */
[----:B------:R-:W-:Y:S01]  /*7200*/  IMAD R61, R96, R61, RZ ;  /* 0x0000003d603d7224 */ /* 0x000fe200078e02ff */
[----:B------:R-:W-:Y:S01]  /*7210*/  PRMT R172, R120, 0x8880, RZ ;  /* 0x0000888078ac7816 */ /* 0x000fe200000000ff */
[----:B------:R-:W-:Y:S01]  /*7220*/  IMAD R60, R99, UR38, R60 ;  /* 0x00000026633c7c24 */ /* 0x000fe2000f8e023c */
[----:B------:R-:W-:Y:S01]  /*7230*/  SHF.R.S32.HI R99, RZ, 0x18, R165 ;  /* 0x00000018ff637819 */ /* 0x000fe200000114a5 */
[C---:B------:R-:W-:Y:S01]  /*7240*/  IMAD R62, R96.reuse, R62, RZ ;  /* 0x0000003e603e7224 */ /* 0x040fe200078e02ff */
[----:B------:R-:W-:Y:S01]  /*7250*/  SHF.R.S32.HI R116, RZ, 0x18, R115 ;  /* 0x00000018ff747819 */ /* 0x000fe20000011473 */
[----:B------:R-:W-:Y:S01]  /*7260*/  IMAD R63, R96, R63, RZ ;  /* 0x0000003f603f7224 */ /* 0x000fe200078e02ff */
[----:B------:R-:W-:Y:S01]  /*7270*/  SHF.L.U32 R168, R120, 0x8, RZ ;  /* 0x0000000878a87819 */ /* 0x000fe200000006ff */
[----:B------:R-:W-:Y:S01]  /*7280*/  IMAD R61, R100, UR38, R61 ;  /* 0x00000026643d7c24 */ /* 0x000fe2000f8e023d */
[----:B------:R-:W-:Y:S01]  /*7290*/  SHF.R.S32.HI R100, RZ, 0x18, R162 ;  /* 0x00000018ff647819 */ /* 0x000fe200000114a2 */
[C---:B------:R-:W-:Y:S01]  /*72a0*/  IMAD R64, R96.reuse, R64, RZ ;  /* 0x0000004060407224 */ /* 0x040fe200078e02ff */
[----:B------:R-:W-:Y:S01]  /*72b0*/  PRMT R160, R121, 0x8880, RZ ;  /* 0x0000888079a07816 */ /* 0x000fe200000000ff */
[----:B------:R-:W-:Y:S01]  /*72c0*/  IMAD R62, R99, UR38, R62 ;  /* 0x00000026633e7c24 */ /* 0x000fe2000f8e023e */
[----:B------:R-:W-:Y:S01]  /*72d0*/  MOV R99, R155 ;  /* 0x0000009b00637202 */ /* 0x000fe20000000f00 */
[----:B------:R-:W-:Y:S01]  /*72e0*/  IMAD R65, R96, R65, RZ ;  /* 0x0000004160417224 */ /* 0x000fe200078e02ff */
[----:B------:R-:W-:Y:S01]  /*72f0*/  SHF.R.S32.HI R118, RZ, 0x18, R120 ;  /* 0x00000018ff767819 */ /* 0x000fe20000011478 */
[----:B------:R-:W-:Y:S01]  /*7300*/  IMAD R63, R112, UR38, R63 ;  /* 0x00000026703f7c24 */ /* 0x000fe2000f8e023f */
[C---:B------:R-:W-:Y:S01]  /*7310*/  SHF.L.U32 R159, R121.reuse, 0x10, RZ ;  /* 0x00000010799f7819 */ /* 0x040fe200000006ff */
[----:B------:R-:W-:Y:S01]  /*7320*/  IMAD R66, R96, R66, RZ ;  /* 0x0000004260427224 */ /* 0x000fe200078e02ff */
[----:B------:R-:W-:Y:S01]  /*7330*/  SHF.L.U32 R157, R121, 0x8, RZ ;  /* 0x00000008799d7819 */ /* 0x000fe200000006ff */
[----:B------:R-:W-:Y:S01]  /*7340*/  IMAD R64, R101, UR38, R64 ;  /* 0x0000002665407c24 */ /* 0x000fe2000f8e0240 */
[----:B------:R-:W-:Y:S01]  /*7350*/  PRMT R154, R122, 0x8880, RZ ;  /* 0x000088807a9a7816 */ /* 0x000fe200000000ff */
[----:B------:R-:W-:Y:S01]  /*7360*/  IMAD R67, R96, R67, RZ ;  /* 0x0000004360437224 */ /* 0x000fe200078e02ff */
[----:B------:R-:W-:Y:S01]  /*7370*/  SHF.L.U32 R152, R122, 0x10, RZ ;  /* 0x000000107a987819 */ /* 0x000fe200000006ff */
[----:B------:R-:W-:Y:S01]  /*7380*/  IMAD R65, R100, UR38, R65 ;  /* 0x0000002664417c24 */ /* 0x000fe2000f8e0241 */
[----:B------:R-:W-:Y:S01]  /*7390*/  SHF.R.S32.HI R100, RZ, 0x18, R153 ;  /* 0x00000018ff647819 */ /* 0x000fe20000011499 */
[----:B------:R-:W-:Y:S01]  /*73a0*/  IMAD R68, R96, R68, RZ ;  /* 0x0000004460447224 */ /* 0x000fe200078e02ff */
[----:B------:R-:W-:Y:S01]  /*73b0*/  SHF.L.U32 R150, R122, 0x8, RZ ;  /* 0x000000087a967819 */ /* 0x000fe200000006ff */
[----:B------:R-:W-:Y:S01]  /*73c0*/  IMAD R66, R103, UR38, R66 ;  /* 0x0000002667427c24 */ /* 0x000fe2000f8e0242 */
[----:B------:R-:W-:Y:S01]  /*73d0*/  SHF.R.S32.HI R103, RZ, 0x18, R168 ;  /* 0x00000018ff677819 */ /* 0x000fe200000114a8 */
        /* <DEDUP_REMOVED lines=8> */
[----:B------:R-:W-:Y:S01]  /*7460*/  IMAD.U32 R169, R120, 0x10000, RZ ;  /* 0x0001000078a97824 */ /* 0x000fe200078e00ff */
[----:B------:R-:W-:Y:S01]  /*7470*/  SHF.R.S32.HI R120, RZ, 0x18, R121 ;  /* 0x00000018ff787819 */ /* 0x000fe20000011479 */
[----:B------:R-:W-:Y:S01]  /*7480*/  IMAD R71, R96, R71, RZ ;  /* 0x0000004760477224 */ /* 0x000fe200078e02ff */
[----:B------:R-:W-:Y:S01]  /*7490*/  PRMT R158, R128, 0x8880, RZ ;  /* 0x00008880809e7816 */ /* 0x000fe200000000ff */
[----:B------:R-:W-:Y:S01]  /*74a0*/  IMAD R69, R100, UR38, R69 ;  /* 0x0000002664457c24 */ /* 0x000fe2000f8e0245 */
[----:B------:R-:W-:Y:S01]  /*74b0*/  SHF.R.S32.HI R100, RZ, 0x18, R169 ;  /* 0x00000018ff647819 */ /* 0x000fe200000114a9 */
[----:B------:R-:W-:Y:S01]  /*74c0*/  IMAD R40, R96, R40, RZ ;  /* 0x0000002860287224 */ /* 0x000fe200078e02ff */
[----:B------:R-:W-:Y:S01]  /*74d0*/  SHF.R.S32.HI R124, RZ, 0x18, R123 ;  /* 0x00000018ff7c7819 */ /* 0x000fe2000001147b */
[----:B------:R-:W-:Y:S01]  /*74e0*/  IMAD.MOV.U32 R101, RZ, RZ, R172 ;  /* 0x000000ffff657224 */ /* 0x000fe200078e00ac */
[----:B------:R-:W-:Y:S01]  /*74f0*/  SHF.L.U32 R156, R128, 0x10, RZ ;  /* 0x00000010809c7819 */ /* 0x000fe200000006ff */
[----:B------:R-:W-:Y:S01]  /*7500*/  IMAD R70, R99, UR38, R70 ;  /* 0x0000002663467c24 */ /* 0x000fe2000f8e0246 */
[----:B------:R-:W-:Y:S01]  /*7510*/  MOV R99, R160 ;  /* 0x000000a000637202 */ /* 0x000fe20000000f00 */
[----:B------:R-:W-:Y:S01]  /*7520*/  IMAD R41, R96, R41, RZ ;  /* 0x0000002960297224 */ /* 0x000fe200078e02ff */
[----:B------:R-:W-:Y:S01]  /*7530*/  SHF.L.U32 R151, R128, 0x8, RZ ;  /* 0x0000000880977819 */ /* 0x000fe200000006ff */
[----:B------:R-:W-:Y:S01]  /*7540*/  IMAD R71, R116, UR38, R71 ;  /* 0x0000002674477c24 */ /* 0x000fe2000f8e0247 */
[----:B------:R-:W-:Y:S01]  /*7550*/  PRMT R149, R129, 0x8880, RZ ;  /* 0x0000888081957816 */ /* 0x000fe200000000ff */
[C---:B------:R-:W-:Y:S01]  /*7560*/  IMAD R42, R96.reuse, R42, RZ ;  /* 0x0000002a602a7224 */ /* 0x040fe200078e02ff */
[----:B------:R-:W-:Y:S01]  /*7570*/  SHF.R.S32.HI R126, RZ, 0x18, R128 ;  /* 0x00000018ff7e7819 */ /* 0x000fe20000011480 */
[----:B------:R-:W-:Y:S01]  /*7580*/  IMAD R40, R101, UR38, R40 ;  /* 0x0000002665287c24 */ /* 0x000fe2000f8e0228 */
[----:B------:R-:W-:Y:S01]  /*7590*/  MOV R101, R154 ;  /* 0x0000009a00657202 */ /* 0x000fe20000000f00 */
[----:B------:R-:W-:Y:S01]  /*75a0*/  IMAD R43, R96, R43, RZ ;  /* 0x0000002b602b7224 */ /* 0x000fe200078e02ff */
[C---:B------:R-:W-:Y:S01]  /*75b0*/  SHF.L.U32 R147, R129.reuse, 0x10, RZ ;  /* 0x0000001081937819 */ /* 0x040fe200000006ff */
        /* <DEDUP_REMOVED lines=14> */
[----:B------:R-:W-:Y:S01]  /*76a0*/  IMAD R47, R96, R47, RZ ;  /* 0x0000002f602f7224 */ /* 0x000fe200078e02ff */
[C---:B------:R-:W-:Y:S01]  /*76b0*/  PRMT R133, R131.reuse, 0x8880, RZ ;  /* 0x0000888083857816 */ /* 0x040fe200000000ff */
[----:B------:R-:W-:Y:S01]  /*76c0*/  IMAD R45, R100, UR38, R45 ;  /* 0x00000026642d7c24 */ /* 0x000fe2000f8e022d */
[----:B------:R-:W-:Y:S01]  /*76d0*/  SHF.R.S32.HI R100, RZ, 0x18, R152 ;  /* 0x00000018ff647819 */ /* 0x000fe20000011498 */
[C---:B------:R-:W-:Y:S01]  /*76e0*/  IMAD R48, R96.reuse, R48, RZ ;  /* 0x0000003060307224 */ /* 0x040fe200078e02ff */
[----:B------:R-:W-:Y:S01]  /*76f0*/  SHF.L.U32 R129, R131, 0x10, RZ ;  /* 0x0000001083817819 */ /* 0x000fe200000006ff */
[----:B------:R-:W-:Y:S01]  /*7700*/  IMAD R46, R99, UR38, R46 ;  /* 0x00000026632e7c24 */ /* 0x000fe2000f8e022e */
[----:B------:R-:W-:Y:S01]  /*7710*/  MOV R99, R145 ;  /* 0x0000009100637202 */ /* 0x000fe20000000f00 */
[----:B------:R-:W-:Y:S01]  /*7720*/  IMAD R49, R96, R49, RZ ;  /* 0x0000003160317224 */ /* 0x000fe200078e02ff */
[----:B------:R-:W-:Y:S01]  /*7730*/  SHF.L.U32 R125, R131, 0x8, RZ ;  /* 0x00000008837d7819 */ /* 0x000fe200000006ff */
[----:B------:R-:W-:Y:S01]  /*7740*/  IMAD R47, R120, UR38, R47 ;  /* 0x00000026782f7c24 */ /* 0x000fe2000f8e022f */
[----:B------:R-:W-:Y:S01]  /*7750*/  SHF.R.S32.HI R132, RZ, 0x18, R131 ;  /* 0x00000018ff847819 */ /* 0x000fe20000011483 */
[----:B------:R-:W-:Y:S01]  /*7760*/  IMAD R50, R96, R50, RZ ;  /* 0x0000003260327224 */ /* 0x000fe200078e02ff */
[C---:B------:R-:W-:Y:S01]  /*7770*/  PRMT R131, R136.reuse, 0x8880, RZ ;  /* 0x0000888088837816 */ /* 0x040fe200000000ff */
[----:B------:R-:W-:Y:S01]  /*7780*/  IMAD.U32 R144, R123, 0x10000, RZ ;  /* 0x000100007b907824 */ /* 0x000fe200078e00ff */
[----:B------:R-:W-:Y:S01]  /*7790*/  SHF.L.U32 R127, R136, 0x10, RZ ;  /* 0x00000010887f7819 */ /* 0x000fe200000006ff */
[----:B------:R-:W-:Y:S01]  /*77a0*/  IMAD R48, R101, UR38, R48 ;  /* 0x0000002665307c24 */ /* 0x000fe2000f8e0230 */
        /* <DEDUP_REMOVED lines=8> */
[----:B------:R-:W-:Y:S01]  /*7830*/  SHF.R.S32.HI R103, RZ, 0x18, R146 ;  /* 0x00000018ff677819 */ /* 0x000fe20000011492 */
[----:B------:R-:W-:Y:S01]  /*7840*/  IMAD R53, R96, R53, RZ ;  /* 0x0000003560357224 */ /* 0x000fe200078e02ff */
[----:B------:R-:W-:Y:S01]  /*7850*/  SHF.R.S32.HI R134, RZ, 0x18, R136 ;  /* 0x00000018ff867819 */ /* 0x000fe20000011488 */
[----:B------:R-:W-:Y:S01]  /*7860*/  IMAD R51, R122, UR38, R51 ;  /* 0x000000267a337c24 */ /* 0x000fe2000f8e0233 */
[----:B------:R-:W-:Y:S01]  /*7870*/  SHF.L.U32 R117, R137, 0x8, RZ ;  /* 0x0000000889757819 */ /* 0x000fe200000006ff */
[----:B------:R-:W-:Y:S01]  /*7880*/  IMAD R54, R96, R54, RZ ;  /* 0x0000003660367224 */ /* 0x000fe200078e02ff */
[----:B------:R-:W-:Y:S01]  /*7890*/  PRMT R115, R138, 0x8880, RZ ;  /* 0x000088808a737816 */ /* 0x000fe200000000ff */
[----:B------:R-:W-:Y:S01]  /*78a0*/  IMAD R52, R99, UR38, R52 ;  /* 0x0000002663347c24 */ /* 0x000fe2000f8e0234 */
[----:B------:R-:W-:Y:S01]  /*78b0*/  MOV R99, R158 ;  /* 0x0000009e00637202 */ /* 0x000fe20000000f00 */
[----:B------:R-:W-:Y:S01]  /*78c0*/  IMAD R55, R96, R55, RZ ;  /* 0x0000003760377224 */ /* 0x000fe200078e02ff */
[----:B------:R-:W-:Y:S01]  /*78d0*/  SHF.R.S32.HI R136, RZ, 0x18, R137 ;  /* 0x00000018ff887819 */ /* 0x000fe20000011489 */
[----:B------:R-:W-:Y:S01]  /*78e0*/  IMAD R53, R100, UR38, R53 ;  /* 0x0000002664357c24 */ /* 0x000fe2000f8e0235 */
[----:B------:R-:W-:Y:S01]  /*78f0*/  SHF.R.S32.HI R100, RZ, 0x18, R156 ;  /* 0x00000018ff647819 */ /* 0x000fe2000001149c */
[----:B------:R-:W-:Y:S01]  /*7900*/  IMAD R24, R96, R24, RZ ;  /* 0x0000001860187224 */ /* 0x000fe200078e02ff */
[----:B------:R-:W-:Y:S01]  /*7910*/  SHF.L.U32 R113, R138, 0x10, RZ ;  /* 0x000000108a717819 */ /* 0x000fe200000006ff */
[----:B------:R-:W-:Y:S01]  /*7920*/  IMAD R54, R101, UR38, R54 ;  /* 0x0000002665367c24 */ /* 0x000fe2000f8e0236 */
[----:B------:R-:W-:Y:S01]  /*7930*/  MOV R101, R149 ;  /* 0x0000009500657202 */ /* 0x000fe20000000f00 */
[----:B------:R-:W-:Y:S01]  /*7940*/  IMAD R55, R124, UR38, R55 ;  /* 0x000000267c377c24 */ /* 0x000fe2000f8e0237 */
[----:B------:R-:W-:Y:S01]  /*7950*/  SHF.L.U32 R111, R138, 0x8, RZ ;  /* 0x000000088a6f7819 */ /* 0x000fe200000006ff */
[C---:B------:R-:W-:Y:S01]  /*7960*/  IMAD R25, R96.reuse, R25, RZ ;  /* 0x0000001960197224 */ /* 0x040fe200078e02ff */
[----:B------:R-:W-:Y:S01]  /*7970*/  PRMT R109, R139, 0x8880, RZ ;  /* 0x000088808b6d7816 */ /* 0x000fe200000000ff */
[----:B------:R-:W-:Y:S01]  /*7980*/  IMAD R24, R99, UR38, R24 ;  /* 0x0000002663187c24 */ /* 0x000fe2000f8e0218 */
[----:B------:R-:W-:Y:S01]  /*7990*/  SHF.R.S32.HI R99, RZ, 0x18, R151 ;  /* 0x00000018ff637819 */ /* 0x000fe20000011497 */
[C---:B------:R-:W-:Y:S01]  /*79a0*/  IMAD R26, R96.reuse, R26, RZ ;  /* 0x0000001a601a7224 */ /* 0x040fe200078e02ff */
[----:B------:R-:W-:Y:S01]  /*79b0*/  SHF.R.S32.HI R138, RZ, 0x18, R138 ;  /* 0x00000018ff8a7819 */ /* 0x000fe2000001148a */
[----:B------:R-:W-:Y:S01]  /*79c0*/  IMAD R27, R96, R27, RZ ;  /* 0x0000001b601b7224 */ /* 0x000fe200078e02ff */
[C---:B------:R-:W-:Y:S01]  /*79d0*/  SHF.L.U32 R107, R139.reuse, 0x10, RZ ;  /* 0x000000108b6b7819 */ /* 0x040fe200000006ff */
[----:B------:R-:W-:Y:S01]  /*79e0*/  IMAD R25, R100, UR38, R25 ;  /* 0x0000002664197c24 */ /* 0x000fe2000f8e0219 */
[----:B------:R-:W-:Y:S01]  /*79f0*/  SHF.R.S32.HI R100, RZ, 0x18, R147 ;  /* 0x00000018ff647819 */ /* 0x000fe20000011493 */
[C---:B------:R-:W-:Y:S01]  /*7a00*/  IMAD R28, R96.reuse, R28, RZ ;  /* 0x0000001c601c7224 */ /* 0x040fe200078e02ff */
[----:B------:R-:W-:Y:S01]  /*7a10*/  SHF.L.U32 R105, R139, 0x8, RZ ;  /* 0x000000088b697819 */ /* 0x000fe200000006ff */
[----:B------:R-:W-:Y:S01]  /*7a20*/  IMAD R26, R99, UR38, R26 ;  /* 0x00000026631a7c24 */ /* 0x000fe2000f8e021a */
[----:B------:R-:W-:Y:S01]  /*7a30*/  SHF.R.S32.HI R140, RZ, 0x18, R139 ;  /* 0x00000018ff8c7819 */ /* 0x000fe2000001148b */
[----:B------:R-:W-:Y:S01]  /*7a40*/  IMAD R29, R96, R29, RZ ;  /* 0x0000001d601d7224 */ /* 0x000fe200078e02ff */
[----:B------:R-:W-:Y:S01]  /*7a50*/  I2IP.S8.S32.SAT R181, R23, R22, RZ ;  /* 0x0000001617b57239 */ /* 0x000fe200000014ff */
[----:B------:R-:W-:Y:S01]  /*7a60*/  IMAD R27, R126, UR38, R27 ;  /* 0x000000267e1b7c24 */ /* 0x000fe2000f8e021b */
[----:B------:R-:W-:Y:S01]  /*7a70*/  I2IP.S8.S32.SAT R182, R75, R74, RZ ;  /* 0x0000004a4bb67239 */ /* 0x000fe200000014ff */
[C---:B------:R-:W-:Y:S01]  /*7a80*/  IMAD R30, R96.reuse, R30, RZ ;  /* 0x0000001e601e7224 */ /* 0x040fe200078e02ff */
[----:B------:R-:W-:Y:S01]  /*7a90*/  I2IP.S8.S32.SAT R183, R79, R78, RZ ;  /* 0x0000004e4fb77239 */ /* 0x000fe200000014ff */
[----:B------:R-:W-:Y:S01]  /*7aa0*/  IMAD R28, R101, UR38, R28 ;  /* 0x00000026651c7c24 */ /* 0x000fe2000f8e021c */
[----:B------:R-:W-:Y:S01]  /*7ab0*/  MOV R101, R133 ;  /* 0x0000008500657202 */ /* 0x000fe20000000f00 */
[----:B------:R-:W-:Y:S01]  /*7ac0*/  IMAD R31, R96, R31, RZ ;  /* 0x0000001f601f7224 */ /* 0x000fe200078e02ff */
[----:B------:R-:W-:Y:S01]  /*7ad0*/  I2IP.S8.S32.SAT R192, R59, R58, RZ ;  /* 0x0000003a3bc07239 */ /* 0x000fe200000014ff */
[----:B------:R-:W-:Y:S01]  /*7ae0*/  IMAD.U32 R141, R130, 0x10000, RZ ;  /* 0x00010000828d7824 */ /* 0x000fe200078e00ff */
[----:B------:R-:W-:Y:S01]  /*7af0*/  SHF.R.S32.HI R130, RZ, 0x18, R130 ;  /* 0x00000018ff827819 */ /* 0x000fe20000011482 */
[----:B------:R-:W-:Y:S01]  /*7b00*/  IMAD R29, R100, UR38, R29 ;  /* 0x00000026641d7c24 */ /* 0x000fe2000f8e021d */
[----:B------:R-:W-:Y:S01]  /*7b10*/  I2IP.S8.S32.SAT R193, R63, R62, RZ ;  /* 0x0000003e3fc17239 */ /* 0x000fe200000014ff */
[----:B------:R-:W-:Y:S01]  /*7b20*/  IMAD R32, R96, R32, RZ ;  /* 0x0000002060207224 */ /* 0x000fe200078e02ff */
[----:B------:R-:W-:Y:S01]  /*7b30*/  SHF.R.S32.HI R100, RZ, 0x18, R141 ;  /* 0x00000018ff647819 */ /* 0x000fe2000001148d */
[----:B------:R-:W-:Y:S01]  /*7b40*/  IMAD R30, R103, UR38, R30 ;  /* 0x00000026671e7c24 */ /* 0x000fe2000f8e021e */
[----:B------:R-:W-:Y:S01]  /*7b50*/  SHF.R.S32.HI R103, RZ, 0x18, R125 ;  /* 0x00000018ff677819 */ /* 0x000fe2000001147d */
[----:B------:R-:W-:Y:S01]  /*7b60*/  IMAD.MOV.U32 R99, RZ, RZ, R142 ;  /* 0x000000ffff637224 */ /* 0x000fe200078e008e */
[----:B------:R-:W-:Y:S01]  /*7b70*/  I2IP.S8.S32.SAT R194, R67, R66, RZ ;  /* 0x0000004243c27239 */ /* 0x000fe200000014ff */
[----:B------:R-:W-:Y:S01]  /*7b80*/  IMAD R31, R128, UR38, R31 ;  /* 0x00000026801f7c24 */ /* 0x000fe2000f8e021f */
[----:B------:R-:W-:Y:S01]  /*7b90*/  I2IP.S8.S32.SAT R195, R71, R70, RZ ;  /* 0x0000004647c37239 */ /* 0x000fe200000014ff */
[C---:B------:R-:W-:Y:S01]  /*7ba0*/  IMAD R33, R96.reuse, R33, RZ ;  /* 0x0000002160217224 */ /* 0x040fe200078e02ff */
[----:B------:R-:W-:Y:S01]  /*7bb0*/  I2IP.S8.S32.SAT R196, R43, R42, RZ ;  /* 0x0000002a2bc47239 */ /* 0x000fe200000014ff */
[----:B------:R-:W-:Y:S01]  /*7bc0*/  IMAD R32, R99, UR38, R32 ;  /* 0x0000002663207c24 */ /* 0x000fe2000f8e0220 */
[----:B------:R-:W-:Y:S01]  /*7bd0*/  SHF.R.S32.HI R99, RZ, 0x18, R135 ;  /* 0x00000018ff637819 */ /* 0x000fe20000011487 */
[C---:B------:R-:W-:Y:S01]  /*7be0*/  IMAD R34, R96.reuse, R34, RZ ;  /* 0x0000002260227224 */ /* 0x040fe200078e02ff */
[----:B------:R-:W-:Y:S01]  /*7bf0*/  I2IP.S8.S32.SAT R197, R47, R46, RZ ;  /* 0x0000002e2fc57239 */ /* 0x000fe200000014ff */
[----:B------:R-:W-:Y:S01]  /*7c00*/  IMAD R35, R96, R35, RZ ;  /* 0x0000002360237224 */ /* 0x000fe200078e02ff */
[----:B------:R-:W-:Y:S01]  /*7c10*/  I2IP.S8.S32.SAT R198, R51, R50, RZ ;  /* 0x0000003233c67239 */ /* 0x000fe200000014ff */
[----:B------:R-:W-:Y:S01]  /*7c20*/  IMAD R33, R100, UR38, R33 ;  /* 0x0000002664217c24 */ /* 0x000fe2000f8e0221 */
[----:B------:R-:W-:Y:S01]  /*7c30*/  SHF.R.S32.HI R100, RZ, 0x18, R129 ;  /* 0x00000018ff647819 */ /* 0x000fe20000011481 */
[C---:B------:R-:W-:Y:S01]  /*7c40*/  IMAD R36, R96.reuse, R36, RZ ;  /* 0x0000002460247224 */ /* 0x040fe200078e02ff */
[----:B------:R-:W-:Y:S01]  /*7c50*/  I2IP.S8.S32.SAT R199, R55, R54, RZ ;  /* 0x0000003637c77239 */ /* 0x000fe200000014ff */
[----:B------:R-:W-:Y:S01]  /*7c60*/  IMAD R34, R99, UR38, R34 ;  /* 0x0000002663227c24 */ /* 0x000fe2000f8e0222 */
[----:B------:R-:W-:Y:S01]  /*7c70*/  MOV R99, R131 ;  /* 0x0000008300637202 */ /* 0x000fe20000000f00 */
[----:B------:R-:W-:Y:S01]  /*7c80*/  IMAD R37, R96, R37, RZ ;  /* 0x0000002560257224 */ /* 0x000fe200078e02ff */
[----:B------:R-:W-:Y:S01]  /*7c90*/  I2IP.S8.S32.SAT R216, R27, R26, RZ ;  /* 0x0000001a1bd87239 */ /* 0x000fe200000014ff */
[----:B------:R-:W-:Y:S01]  /*7ca0*/  IMAD R35, R130, UR38, R35 ;  /* 0x0000002682237c24 */ /* 0x000fe2000f8e0223 */
[----:B------:R-:W-:Y:S01]  /*7cb0*/  I2IP.S8.S32.SAT R217, R31, R30, RZ ;  /* 0x0000001e1fd97239 */ /* 0x000fe200000014ff */
[C---:B------:R-:W-:Y:S01]  /*7cc0*/  IMAD R38, R96.reuse, R38, RZ ;  /* 0x0000002660267224 */ /* 0x040fe200078e02ff */
[----:B------:R-:W-:Y:S01]  /*7cd0*/  I2IP.S8.S32.SAT R180, R3, R0, R180 ;  /* 0x0000000003b47239 */ /* 0x000fe200000014b4 */
[----:B------:R-:W-:Y:S01]  /*7ce0*/  IMAD R36, R101, UR38, R36 ;  /* 0x0000002665247c24 */ /* 0x000fe2000f8e0224 */
[----:B------:R-:W-:Y:S01]  /*7cf0*/  MOV R101, R121 ;  /* 0x0000007900657202 */ /* 0x000fe20000000f00 */
[----:B------:R-:W-:Y:S01]  /*7d00*/  IMAD R39, R96, R39, RZ ;  /* 0x0000002760277224 */ /* 0x000fe200078e02ff */
[----:B------:R-:W-:Y:S01]  /*7d10*/  I2IP.S8.S32.SAT R218, R35, R34, RZ ;  /* 0x0000002223da7239 */ /* 0x000fe200000014ff */
[----:B------:R-:W-:Y:S01]  /*7d20*/  IMAD R37, R100, UR38, R37 ;  /* 0x0000002664257c24 */ /* 0x000fe2000f8e0225 */
[----:B------:R-:W-:Y:S01]  /*7d30*/  SHF.R.S32.HI R100, RZ, 0x18, R127 ;  /* 0x00000018ff647819 */ /* 0x000fe2000001147f */
[----:B------:R-:W-:Y:S01]  /*7d40*/  IMAD R38, R103, UR38, R38 ;  /* 0x0000002667267c24 */ /* 0x000fe2000f8e0226 */
[----:B------:R-:W-:Y:S01]  /*7d50*/  I2IP.S8.S32.SAT R181, R21, R20, R181 ;  /* 0x0000001415b57239 */ /* 0x000fe200000014b5 */
[----:B------:R-:W-:Y:S01]  /*7d60*/  IMAD R39, R132, UR38, R39 ;  /* 0x0000002684277c24 */ /* 0x000fe2000f8e0227 */
[----:B------:R-:W-:Y:S01]  /*7d70*/  I2IP.S8.S32.SAT R182, R73, R72, R182 ;  /* 0x0000004849b67239 */ /* 0x000fe200000014b6 */
[----:B------:R-:W1:Y:S01]  /*7d80*/  LDTM.x16 R4, tmem[UR4+0x40] ;  /* 0x00004004000479ee */ /* 0x000e620008240000 */
[----:B------:R-:W-:Y:S01]  /*7d90*/  NOP ;  /* 0x0000000000007918 */ /* 0x000fe20000000000 */
[----:B------:R-:W-:Y:S01]  /*7da0*/  UPRMT UR5, UR37, 0x654, UR5 ;  /* 0x0000065425057896 */ /* 0x000fe20008000005 */
[----:B------:R-:W-:Y:S01]  /*7db0*/  I2IP.S8.S32.SAT R183, R77, R76, R183 ;  /* 0x0000004c4db77239 */ /* 0x000fe200000014b7 */
[----:B------:R-:W-:Y:S01]  /*7dc0*/  UIADD3 UR24, UPT, UPT, UR39, 0x1, URZ ;  /* 0x0000000127187890 */ /* 0x000fe2000fffe0ff */
[----:B------:R-:W-:Y:S01]  /*7dd0*/  I2IP.S8.S32.SAT R192, R57, R56, R192 ;  /* 0x0000003839c07239 */ /* 0x000fe200000014c0 */
[----:B------:R-:W-:Y:S01]  /*7de0*/  BSSY.RECONVERGENT B0, `(.L_x_119) ;  /* 0x000006b000007945 */ /* 0x000fe20003800200 */
[----:B------:R-:W-:Y:S02]  /*7df0*/  I2IP.S8.S32.SAT R193, R61, R60, R193 ;  /* 0x0000003c3dc17239 */ /* 0x000fe400000014c1 */
[----:B------:R-:W-:Y:S02]  /*7e00*/  I2IP.S8.S32.SAT R194, R65, R64, R194 ;  /* 0x0000004041c27239 */ /* 0x000fe400000014c2 */
[----:B-1----:R-:W-:Y:S01]  /*7e10*/  SYNCS.ARRIVE.TRANS64.RED.A1T0 RZ, [UR5], RZ ;  /* 0x000000ffffff79a7 */ /* 0x002fe20008100405 */
[----:B------:R1:W-:Y:S01]  /*7e20*/  STS.128 [R210+0x2b00], R180 ;  /* 0x002b00b4d2007388 */ /* 0x0003e20000000c00 */
[----:B------:R-:W-:Y:S02]  /*7e30*/  I2IP.S8.S32.SAT R195, R69, R68, R195 ;  /* 0x0000004445c37239 */ /* 0x000fe400000014c3 */
[----:B------:R-:W-:Y:S02]  /*7e40*/  I2IP.S8.S32.SAT R196, R41, R40, R196 ;  /* 0x0000002829c47239 */ /* 0x000fe400000014c4 */
[----:B------:R-:W-:Y:S02]  /*7e50*/  I2IP.S8.S32.SAT R197, R45, R44, R197 ;  /* 0x0000002c2dc57239 */ /* 0x000fe400000014c5 */
[----:B------:R-:W-:Y:S01]  /*7e60*/  I2IP.S8.S32.SAT R198, R49, R48, R198 ;  /* 0x0000003031c67239 */ /* 0x000fe200000014c6 */
[----:B------:R1:W-:Y:S01]  /*7e70*/  STS.128 [R210+0x3300], R192 ;  /* 0x003300c0d2007388 */ /* 0x0003e20000000c00 */
[----:B------:R-:W-:Y:S02]  /*7e80*/  I2IP.S8.S32.SAT R199, R53, R52, R199 ;  /* 0x0000003435c77239 */ /* 0x000fe400000014c7 */
[----:B------:R-:W-:Y:S01]  /*7e90*/  I2IP.S8.S32.SAT R216, R25, R24, R216 ;  /* 0x0000001819d87239 */ /* 0x000fe200000014d8 */
[C---:B------:R-:W-:Y:S01]  /*7ea0*/  IMAD R4, R96.reuse, R4, RZ ;  /* 0x0000000460047224 */ /* 0x040fe200078e02ff */
[----:B------:R-:W-:Y:S01]  /*7eb0*/  I2IP.S8.S32.SAT R217, R29, R28, R217 ;  /* 0x0000001c1dd97239 */ /* 0x000fe200000014d9 */
[C---:B------:R-:W-:Y:S01]  /*7ec0*/  IMAD R5, R96.reuse, R5, RZ ;  /* 0x0000000560057224 */ /* 0x040fe200078e02ff */
[----:B------:R-:W-:Y:S01]  /*7ed0*/  I2IP.S8.S32.SAT R218, R33, R32, R218 ;  /* 0x0000002021da7239 */ /* 0x000fe200000014da */
[----:B------:R-:W-:Y:S01]  /*7ee0*/  IMAD R4, R99, UR38, R4 ;  /* 0x0000002663047c24 */ /* 0x000fe2000f8e0204 */
[----:B------:R-:W-:Y:S01]  /*7ef0*/  SHF.R.S32.HI R99, RZ, 0x18, R123 ;  /* 0x00000018ff637819 */ /* 0x000fe2000001147b */
[C---:B------:R-:W-:Y:S01]  /*7f00*/  IMAD R6, R96.reuse, R6, RZ ;  /* 0x0000000660067224 */ /* 0x040fe200078e02ff */
[----:B------:R1:W-:Y:S01]  /*7f10*/  STS.128 [R210+0x3b00], R196 ;  /* 0x003b00c4d2007388 */ /* 0x0003e20000000c00 */
[----:B------:R-:W-:Y:S01]  /*7f20*/  IMAD R7, R96, R7, RZ ;  /* 0x0000000760077224 */ /* 0x000fe200078e02ff */
[----:B------:R-:W-:Y:S01]  /*7f30*/  I2IP.S8.S32.SAT R219, R39, R38, RZ ;  /* 0x0000002627db7239 */ /* 0x000fe200000014ff */
[----:B------:R-:W-:Y:S01]  /*7f40*/  IMAD R5, R100, UR38, R5 ;  /* 0x0000002664057c24 */ /* 0x000fe2000f8e0205 */
[----:B------:R-:W-:Y:S01]  /*7f50*/  SHF.R.S32.HI R100, RZ, 0x18, R119 ;  /* 0x00000018ff647819 */ /* 0x000fe20000011477 */
[C---:B------:R-:W-:Y:S01]  /*7f60*/  IMAD R8, R96.reuse, R8, RZ ;  /* 0x0000000860087224 */ /* 0x040fe200078e02ff */
[----:B------:R-:W-:Y:S01]  /*7f70*/  I2IP.S8.S32.SAT R219, R37, R36, R219 ;  /* 0x0000002425db7239 */ /* 0x000fe200000014db */
[----:B------:R-:W-:Y:S01]  /*7f80*/  IMAD R6, R99, UR38, R6 ;  /* 0x0000002663067c24 */ /* 0x000fe2000f8e0206 */
[----:B------:R-:W-:Y:S01]  /*7f90*/  SHF.R.S32.HI R99, RZ, 0x18, R117 ;  /* 0x00000018ff637819 */ /* 0x000fe20000011475 */
[----:B------:R-:W-:Y:S02]  /*7fa0*/  IMAD R9, R96, R9, RZ ;  /* 0x0000000960097224 */ /* 0x000fe400078e02ff */
[----:B------:R-:W-:Y:S01]  /*7fb0*/  IMAD R7, R134, UR38, R7 ;  /* 0x0000002686077c24 */ /* 0x000fe2000f8e0207 */
[----:B------:R1:W-:Y:S01]  /*7fc0*/  STS.128 [R210+0x4300], R216 ;  /* 0x004300d8d2007388 */ /* 0x0003e20000000c00 */
[C---:B------:R-:W-:Y:S02]  /*7fd0*/  IMAD R10, R96.reuse, R10, RZ ;  /* 0x0000000a600a7224 */ /* 0x040fe400078e02ff */
[----:B------:R-:W-:Y:S01]  /*7fe0*/  IMAD R8, R101, UR38, R8 ;  /* 0x0000002665087c24 */ /* 0x000fe2000f8e0208 */
[----:B------:R-:W-:Y:S01]  /*7ff0*/  I2IP.S8.S32.SAT R6, R7, R6, RZ ;  /* 0x0000000607067239 */ /* 0x000fe200000014ff */
[----:B------:R-:W-:Y:S01]  /*8000*/  IMAD R11, R96, R11, RZ ;  /* 0x0000000b600b7224 */ /* 0x000fe200078e02ff */
[----:B------:R-:W-:Y:S01]  /*8010*/  MOV R101, R115 ;  /* 0x0000007300657202 */ /* 0x000fe20000000f00 */
[----:B------:R-:W-:Y:S01]  /*8020*/  IMAD R9, R100, UR38, R9 ;  /* 0x0000002664097c24 */ /* 0x000fe2000f8e0209 */
[----:B------:R-:W-:Y:S01]  /*8030*/  SHF.R.S32.HI R100, RZ, 0x18, R113 ;  /* 0x00000018ff647819 */ /* 0x000fe20000011471 */
[C---:B------:R-:W-:Y:S02]  /*8040*/  IMAD R12, R96.reuse, R12, RZ ;  /* 0x0000000c600c7224 */ /* 0x040fe400078e02ff */
[----:B------:R-:W-:Y:S01]  /*8050*/  IMAD R10, R99, UR38, R10 ;  /* 0x00000026630a7c24 */ /* 0x000fe2000f8e020a */
[----:B------:R-:W-:Y:S01]  /*8060*/  SHF.R.S32.HI R99, RZ, 0x18, R111 ;  /* 0x00000018ff637819 */ /* 0x000fe2000001146f */
[----:B------:R-:W-:Y:S02]  /*8070*/  IMAD R13, R96, R13, RZ ;  /* 0x0000000d600d7224 */ /* 0x000fe400078e02ff */
[----:B------:R-:W-:Y:S01]  /*8080*/  IMAD R11, R136, UR38, R11 ;  /* 0x00000026880b7c24 */ /* 0x000fe2000f8e020b */
[----:B------:R-:W-:Y:S01]  /*8090*/  I2IP.S8.S32.SAT R136, R5, R4, R6 ;  /* 0x0000000405887239 */ /* 0x000fe20000001406 */
[C---:B------:R-:W-:Y:S02]  /*80a0*/  IMAD R14, R96.reuse, R14, RZ ;  /* 0x0000000e600e7224 */ /* 0x040fe400078e02ff */
[----:B------:R-:W-:Y:S01]  /*80b0*/  IMAD R12, R101, UR38, R12 ;  /* 0x00000026650c7c24 */ /* 0x000fe2000f8e020c */
[----:B------:R-:W-:Y:S01]  /*80c0*/  I2IP.S8.S32.SAT R10, R11, R10, RZ ;  /* 0x0000000a0b0a7239 */ /* 0x000fe200000014ff */
[----:B------:R-:W-:Y:S01]  /*80d0*/  IMAD R15, R96, R15, RZ ;  /* 0x0000000f600f7224 */ /* 0x000fe200078e02ff */
[----:B------:R-:W-:Y:S01]  /*80e0*/  MOV R101, R109 ;  /* 0x0000006d00657202 */ /* 0x000fe20000000f00 */
[----:B------:R-:W-:Y:S01]  /*80f0*/  IMAD R13, R100, UR38, R13 ;  /* 0x00000026640d7c24 */ /* 0x000fe2000f8e020d */
[----:B------:R-:W-:Y:S01]  /*8100*/  SHF.R.S32.HI R100, RZ, 0x18, R107 ;  /* 0x00000018ff647819 */ /* 0x000fe2000001146b */
[----:B------:R-:W-:Y:S01]  /*8110*/  IMAD R16, R96, R16, RZ ;  /* 0x0000001060107224 */ /* 0x000fe200078e02ff */
[----:B------:R-:W-:Y:S01]  /*8120*/  I2IP.S8.S32.SAT R137, R9, R8, R10 ;  /* 0x0000000809897239 */ /* 0x000fe2000000140a */
[----:B------:R-:W-:Y:S01]  /*8130*/  IMAD R14, R99, UR38, R14 ;  /* 0x00000026630e7c24 */ /* 0x000fe2000f8e020e */
[----:B------:R-:W-:Y:S01]  /*8140*/  SHF.R.S32.HI R99, RZ, 0x18, R105 ;  /* 0x00000018ff637819 */ /* 0x000fe20000011469 */
[----:B------:R-:W-:Y:S02]  /*8150*/  IMAD R15, R138, UR38, R15 ;  /* 0x000000268a0f7c24 */ /* 0x000fe4000f8e020f */
[C---:B------:R-:W-:Y:S02]  /*8160*/  IMAD R17, R96.reuse, R17, RZ ;  /* 0x0000001160117224 */ /* 0x040fe400078e02ff */
[----:B------:R-:W-:Y:S01]  /*8170*/  IMAD R16, R101, UR38, R16 ;  /* 0x0000002665107c24 */ /* 0x000fe2000f8e0210 */
[----:B------:R-:W-:Y:S01]  /*8180*/  I2IP.S8.S32.SAT R14, R15, R14, RZ ;  /* 0x0000000e0f0e7239 */ /* 0x000fe200000014ff */
[----:B------:R-:W-:Y:S02]  /*8190*/  IMAD R18, R96, R18, RZ ;  /* 0x0000001260127224 */ /* 0x000fe400078e02ff */
[----:B------:R-:W-:Y:S01]  /*81a0*/  IMAD R17, R100, UR38, R17 ;  /* 0x0000002664117c24 */ /* 0x000fe2000f8e0211 */
[----:B------:R-:W-:Y:S01]  /*81b0*/  I2IP.S8.S32.SAT R138, R13, R12, R14 ;  /* 0x0000000c0d8a7239 */ /* 0x000fe2000000140e */
[----:B------:R-:W-:Y:S02]  /*81c0*/  IMAD R19, R96, R19, RZ ;  /* 0x0000001360137224 */ /* 0x000fe400078e02ff */
[----:B------:R-:W-:Y:S02]  /*81d0*/  IMAD R18, R99, UR38, R18 ;  /* 0x0000002663127c24 */ /* 0x000fe4000f8e0212 */
[----:B------:R-:W-:Y:S05]  /*81e0*/  IMAD R19, R140, UR38, R19 ;  /* 0x000000268c137c24 */ /* 0x000fea000f8e0213 */
[----:B------:R-:W-:Y:S04]  /*81f0*/  I2IP.S8.S32.SAT R18, R19, R18, RZ ;  /* 0x0000001213127239 */ /* 0x000fe800000014ff */
[----:B------:R-:W-:Y:S05]  /*8200*/  I2IP.S8.S32.SAT R139, R17, R16, R18 ;  /* 0x00000010118b7239 */ /* 0x000fea0000001412 */
[----:B------:R1:W-:Y:S01]  /*8210*/  STS.128 [R210+0x4b00], R136 ;  /* 0x004b0088d2007388 */ /* 0x0003e20000000c00 */
[----:B------:R-:W-:Y:S01]  /*8220*/  @!PT LDS RZ, [RZ] ;  /* 0x00000000fffff984 */ /* 0x000fe20000000800 */
[----:B------:R-:W-:Y:S01]  /*8230*/  @!PT LDS RZ, [RZ] ;  /* 0x00000000fffff984 */ /* 0x000fe20000000800 */
[----:B------:R-:W-:Y:S01]  /*8240*/  @!PT LDS RZ, [RZ] ;  /* 0x00000000fffff984 */ /* 0x000fe20000000800 */
[----:B------:R-:W-:Y:S01]  /*8250*/  @!PT LDS RZ, [RZ] ;  /* 0x00000000fffff984 */ /* 0x000fe20000000800 */
[----:B------:R2:W-:Y:S07]  /*8260*/  MEMBAR.ALL.CTA ;  /* 0x0000000000007992 */ /* 0x0005ee0000008000 */
[----:B--2---:R-:W2:Y:S02]  /*8270*/  FENCE.VIEW.ASYNC.S ;  /* 0x00000000000073c6 */ /* 0x004ea40000000000 */
[----:B--2---:R-:W-:Y:S06]  /*8280*/  BAR.SYNC.DEFER_BLOCKING 0x1, 0x80 ;  /* 0x0042000000007b1d */ /* 0x004fec0000010000 */
[----:B------:R-:W-:Y:S05]  /*8290*/  @P0 BRA `(.L_x_120) ;  /* 0x00000000007c0947 */ /* 0x000fea0003800000 */
[----:B------:R-:W-:Y:S01]  /*82a0*/  R2UR UR13, R191 ;  /* 0x00000000bf0d72ca */ /* 0x000fe200000e0000 */
[----:B------:R-:W-:Y:S01]  /*82b0*/  UIADD3 UR26, UP0, UPT, UR48, 0x680, URZ ;  /* 0x00000680301a7890 */ /* 0x000fe2000ff1e0ff */
[----:B------:R-:W-:Y:S01]  /*82c0*/  R2UR UR14, R201 ;  /* 0x00000000c90e72ca */ /* 0x000fe200000e0000 */
[----:B------:R-:W-:Y:S02]  /*82d0*/  UIADD3 UR12, UPT, UPT, UR44, 0x2b00, URZ ;  /* 0x00002b002c0c7890 */ /* 0x000fe4000fffe0ff */
[----:B------:R-:W-:Y:S01]  /*82e0*/  UIADD3.X UR27, UPT, UPT, URZ, UR49, URZ, UP0, !UPT ;  /* 0x00000031ff1b7290 */ /* 0x000fe200087fe4ff */
[----:B------:R-:W-:Y:S01]  /*82f0*/  UMOV UR15, UR36 ;  /* 0x00000024000f7c82 */ /* 0x000fe20008000000 */
[----:B------:R-:W-:Y:S01]  /*8300*/  UIADD3 UR8, UPT, UPT, UR44, 0x3300, URZ ;  /* 0x000033002c087890 */ /* 0x000fe2000fffe0ff */
[----:B------:R-:W-:Y:S01]  /*8310*/  UMOV UR11, UR36 ;  /* 0x00000024000b7c82 */ /* 0x000fe20008000000 */
[----:B------:R-:W-:Y:S04]  /*8320*/  UIADD3 UR4, UPT, UPT, UR44, 0x3b00, URZ ;  /* 0x00003b002c047890 */ /* 0x000fe8000fffe0ff */
[----:B------:R-:W-:Y:S02]  /*8330*/  UIMAD UR13, UR13, 0x50, URZ ;  /* 0x000000500d0d78a4 */ /* 0x000fe4000f8e02ff */
[----:B------:R-:W-:Y:S02]  /*8340*/  USHF.L.U32 UR14, UR14, 0x7, URZ ;  /* 0x000000070e0e7899 */ /* 0x000fe400080006ff */
[----:B------:R-:W-:Y:S02]  /*8350*/  UIADD3 UR9, UPT, UPT, UR13, 0x10, URZ ;  /* 0x000000100d097890 */ /* 0x000fe4000fffe0ff */
[----:B------:R-:W-:Y:S01]  /*8360*/  UIADD3 UR5, UPT, UPT, UR13, 0x20, URZ ;  /* 0x000000200d057890 */ /* 0x000fe2000fffe0ff */
[----:B------:R-:W-:Y:S02]  /*8370*/  UMOV UR7, UR36 ;  /* 0x0000002400077c82 */ /* 0x000fe40008000000 */
[----:B------:R-:W-:Y:S01]  /*8380*/  UMOV UR10, UR14 ;  /* 0x0000000e000a7c82 */ /* 0x000fe20008000000 */
[----:B------:R-:W-:Y:S01]  /*8390*/  UMOV UR6, UR14 ;  /* 0x0000000e00067c82 */ /* 0x000fe20008000000 */
[----:B------:R2:W-:Y:S01]  /*83a0*/  UTMASTG.3D [UR12], [UR26] ;  /* 0x0000000c1a0073b5 */ /* 0x0005e20008010000 */
[----:B------:R-:W-:Y:S02]  /*83b0*/  UIADD3 UR20, UPT, UPT, UR44, 0x4300, URZ ;  /* 0x000043002c147890 */ /* 0x000fe4000fffe0ff */
[----:B------:R-:W-:Y:S01]  /*83c0*/  UIADD3 UR21, UPT, UPT, UR13, 0x30, URZ ;  /* 0x000000300d157890 */ /* 0x000fe2000fffe0ff */
[----:B------:R-:W-:Y:S01]  /*83d0*/  UMOV UR23, UR36 ;  /* 0x0000002400177c82 */ /* 0x000fe20008000000 */
[----:B------:R-:W-:Y:S01]  /*83e0*/  UMOV UR22, UR14 ;  /* 0x0000000e00167c82 */ /* 0x000fe20008000000 */
[----:B------:R-:W-:Y:S01]  /*83f0*/  UIADD3 UR16, UPT, UPT, UR44, 0x4b00, URZ ;  /* 0x00004b002c107890 */ /* 0x000fe2000fffe0ff */
[----:B------:R2:W-:Y:S01]  /*8400*/  UTMASTG.3D [UR8], [UR26] ;  /* 0x000000081a0073b5 */ /* 0x0005e20008010000 */
[----:B------:R-:W-:Y:S01]  /*8410*/  UIADD3 UR17, UPT, UPT, UR13, 0x40, URZ ;  /* 0x000000400d117890 */ /* 0x000fe2000fffe0ff */
[----:B------:R-:W-:Y:S01]  /*8420*/  UMOV UR19, UR36 ;  /* 0x0000002400137c82 */ /* 0x000fe20008000000 */
[----:B------:R-:W-:Y:S01]  /*8430*/  UMOV UR18, UR14 ;  /* 0x0000000e00127c82 */ /* 0x000fe20008000000 */
[----:B------:R2:W-:Y:S01]  /*8440*/  UTMASTG.3D [UR4], [UR26] ;  /* 0x000000041a0073b5 */ /* 0x0005e20008010000 */
[----:B------:R2:W-:Y:S05]  /*8450*/  UTMASTG.3D [UR20], [UR26] ;  /* 0x000000141a0073b5 */ /* 0x0005ea0008010000 */
[----:B------:R2:W-:Y:S01]  /*8460*/  UTMASTG.3D [UR16], [UR26] ;  /* 0x000000101a0073b5 */ /* 0x0005e20008010000 */
[----:B------:R0:W-:Y:S01]  /*8470*/  UTMACMDFLUSH ;  /* 0x00000000000079b7 */ /* 0x0001e20000000000 */
[----:B--2---:R-:W-:Y:S04]  /*8480*/  DEPBAR.LE SB0, 0x0 ;  /* 0x000080000000791a */ /* 0x004fe80000000000 */
.L_x_120:
[----:B------:R-:W-:Y:S05]  /*8490*/  BSYNC.RECONVERGENT B0 ;  /* 0x0000000000007941 */ /* 0x000fea0003800200 */
.L_x_119:
[----:B------:R-:W-:Y:S01]  /*84a0*/  BAR.SYNC.DEFER_BLOCKING 0x1, 0x80 ;  /* 0x0042000000007b1d */ /* 0x000fe20000010000 */
[----:B------:R-:W-:Y:S01]  /*84b0*/  ISETP.NE.AND P1, PT, R212, RZ, PT ;  /* 0x000000ffd400720c */ /* 0x000fe20003f25270 */
[----:B------:R-:W-:Y:S01]  /*84c0*/  UISETP.NE.AND UP0, UPT, UR24, 0x4, UPT ;  /* 0x000000041800788c */ /* 0x000fe2000bf05270 */
[----:B------:R-:W-:Y:S01]  /*84d0*/  ISETP.NE.AND P0, PT, R213, 0x2, PT ;  /* 0x00000002d500780c */ /* 0x000fe20003f05270 */
[----:B------:R-:W-:Y:S02]  /*84e0*/  IMAD.IADD R191, R95, 0x1, R179 ;  /* 0x000000015fbf7824 */ /* 0x000fe400078e02b3 */
[----:B------:R-:W-:Y:S01]  /*84f0*/  USEL UR4, URZ, 0x1, UP0 ;  /* 0x00000001ff047887 */ /* 0x000fe20008000000 */
[----:B------:R-:W-:Y:S01]  /*8500*/  SEL R3, RZ, 0x1, P0 ;  /* 0x00000001ff037807 */ /* 0x000fe20000000000 */
[----:B------:R-:W-:Y:S01]  /*8510*/  USEL UR39, UR24, URZ, UP0 ;  /* 0x000000ff18277287 */ /* 0x000fe20008000000 */
[----:B------:R-:W-:Y:S01]  /*8520*/  SEL R213, R213, RZ, P0 ;  /* 0x000000ffd5d57207 */ /* 0x000fe20000000000 */
[----:B------:R-:W-:Y:S01]  /*8530*/  IMAD.IADD R201, R97, 0x1, R190 ;  /* 0x0000000161c97824 */ /* 0x000fe200078e02be */
[----:B------:R-:W-:Y:S02]  /*8540*/  LOP3.LUT R208, R208, R3, RZ, 0x3c, !PT ;  /* 0x00000003d0d07212 */ /* 0x000fe400078e3cff */
[----:B------:R-:W-:Y:S02]  /*8550*/  LOP3.LUT R209, R209, UR4, RZ, 0x3c, !PT ;  /* 0x00000004d1d17c12 */ /* 0x000fe4000f8e3cff */
[----:B------:R-:W-:Y:S01]  /*8560*/  @P1 R2UR UR36, R206 ;  /* 0x00000000ce2412ca */ /* 0x000fe200000e0000 */
[----:B------:R-:W-:Y:S03]  /*8570*/  @!UPT UIADD3 URZ, UPT, UPT, URZ, URZ, URZ ;  /* 0x000000fffffff290 */ /* 0x000fe6000fffe0ff */
[----:B------:R-:W-:Y:S11]  /*8580*/  @P1 BRA `(.L_x_121) ;  /* 0xffffffd000e41947 */ /* 0x000ff6000383ffff */
[----:B------:R-:W-:Y:S05]  /*8590*/  EXIT ;  /* 0x000000000000794d */ /* 0x000fea0003800000 */
.L_x_20:
[----:B--2---:R2:W1:Y:S02]  /*85a0*/  SYNCS.PHASECHK.TRANS64.TRYWAIT P0, [R3+URZ+0x280], R2 ;  /* 0x00028002030075a7 */ /* 0x00446400080011ff */
[----:B-1----:R-:W-:Y:S05]  /*85b0*/  @!P0 NANOSLEEP.SYNCS 0x989680 ;  /* 0x009896800000895d */ /* 0x002fea0003900000 */
[----:B------:R-:W1:Y:S02]  /*85c0*/  @!P0 SYNCS.PHASECHK.TRANS64 P0, [R3+URZ+0x280], R2 ;  /* 0x00028002030085a7 */ /* 0x000e6400080010ff */
[----:B-1----:R-:W-:Y:S05]  /*85d0*/  @!P0 BRA `(.L_x_20) ;  /* 0xfffffffc00f08947 */ /* 0x002fea000383ffff */
[----:B------:R-:W-:Y:S05]  /*85e0*/  BRA `(.L_x_122) ;  /* 0xffffff9000c07947 */ /* 0x000fea000383ffff */
.L_x_23:
[----:B-1----:R-:W-:Y:S07]  /*85f0*/  MOV R2, UR33 ;  /* 0x0000002100027c02 */ /* 0x002fee0008000f00 */
.L_x_123:
[----:B-1----:R1:W2:Y:S02]  /*8600*/  SYNCS.PHASECHK.TRANS64.TRYWAIT P0, [R2+URZ+0xf8], R5 ;  /* 0x0000f805020075a7 */ /* 0x0022a400080011ff */
[----:B--2---:R-:W-:Y:S05]  /*8610*/  @!P0 NANOSLEEP.SYNCS 0x989680 ;  /* 0x009896800000895d */ /* 0x004fea0003900000 */
[----:B------:R-:W2:Y:S02]  /*8620*/  @!P0 SYNCS.PHASECHK.TRANS64 P0, [R2+URZ+0xf8], R5 ;  /* 0x0000f805020085a7 */ /* 0x000ea400080010ff */
[----:B--2---:R-:W-:Y:S05]  /*8630*/  @!P0 BRA `(.L_x_123) ;  /* 0xfffffffc00f08947 */ /* 0x004fea000383ffff */
[----:B------:R-:W-:Y:S05]  /*8640*/  BRA `(.L_x_22) ;  /* 0xffffff9400107947 */ /* 0x000fea000383ffff */
.L_x_29:
[----:B-1----:R-:W-:Y:S07]  /*8650*/  MOV R2, UR17 ;  /* 0x0000001100027c02 */ /* 0x002fee0008000f00 */
.L_x_124:
[----:B-1----:R1:W2:Y:S02]  /*8660*/  SYNCS.PHASECHK.TRANS64.TRYWAIT P0, [R2+URZ+0xf8], R5 ;  /* 0x0000f805020075a7 */ /* 0x0022a400080011ff */
[----:B--2---:R-:W-:Y:S05]  /*8670*/  @!P0 NANOSLEEP.SYNCS 0x989680 ;  /* 0x009896800000895d */ /* 0x004fea0003900000 */
[----:B------:R-:W2:Y:S02]  /*8680*/  @!P0 SYNCS.PHASECHK.TRANS64 P0, [R2+URZ+0xf8], R5 ;  /* 0x0000f805020085a7 */ /* 0x000ea400080010ff */
[----:B--2---:R-:W-:Y:S05]  /*8690*/  @!P0 BRA `(.L_x_124) ;  /* 0xfffffffc00f08947 */ /* 0x004fea000383ffff */
[----:B------:R-:W-:Y:S05]  /*86a0*/  BRA `(.L_x_28) ;  /* 0xffffff9400b87947 */ /* 0x000fea000383ffff */
.L_x_33:
[----:B-1----:R1:W2:Y:S02]  /*86b0*/  SYNCS.PHASECHK.TRANS64.TRYWAIT P0, [R2+URZ+0x210], R3 ;  /* 0x00021003020075a7 */ /* 0x0022a400080011ff */
[----:B--2---:R-:W-:Y:S05]  /*86c0*/  @!P0 NANOSLEEP.SYNCS 0x989680 ;  /* 0x009896800000895d */ /* 0x004fea0003900000 */
[----:B------:R-:W2:Y:S02]  /*86d0*/  @!P0 SYNCS.PHASECHK.TRANS64 P0, [R2+URZ+0x210], R3 ;  /* 0x00021003020085a7 */ /* 0x000ea400080010ff */
[----:B--2---:R-:W-:Y:S05]  /*86e0*/  @!P0 BRA `(.L_x_33) ;  /* 0xfffffffc00f08947 */ /* 0x004fea000383ffff */
[----:B------:R-:W-:Y:S05]  /*86f0*/  BRA `(.L_x_125) ;  /* 0xffffff9800487947 */ /* 0x000fea000383ffff */
.L_x_37:
[----:B------:R-:W-:-:S07]  /*8700*/  MOV R0, UR5 ;  /* 0x0000000500007c02 */ /* 0x000fce0008000f00 */
.L_x_126:
[----:B-1----:R1:W2:Y:S02]  /*8710*/  SYNCS.PHASECHK.TRANS64.TRYWAIT P0, [R0+URZ], R3 ;  /* 0x00000003000075a7 */ /* 0x0022a400080011ff */
[----:B--2---:R-:W-:Y:S05]  /*8720*/  @!P0 NANOSLEEP.SYNCS 0x989680 ;  /* 0x009896800000895d */ /* 0x004fea0003900000 */
[----:B------:R-:W2:Y:S02]  /*8730*/  @!P0 SYNCS.PHASECHK.TRANS64 P0, [R0+URZ], R3 ;  /* 0x00000003000085a7 */ /* 0x000ea400080010ff */
[----:B--2---:R-:W-:Y:S05]  /*8740*/  @!P0 BRA `(.L_x_126) ;  /* 0xfffffffc00f08947 */ /* 0x004fea000383ffff */
[----:B------:R-:W-:Y:S05]  /*8750*/  BRA `(.L_x_127) ;  /* 0xffffff9c00b87947 */ /* 0x000fea000383ffff */
.L_x_38:
[----:B------:R-:W-:-:S07]  /*8760*/  MOV R0, UR5 ;  /* 0x0000000500007c02 */ /* 0x000fce0008000f00 */
.L_x_128:
[----:B-1----:R1:W2:Y:S02]  /*8770*/  SYNCS.PHASECHK.TRANS64.TRYWAIT P0, [R0+URZ], R3 ;  /* 0x00000003000075a7 */ /* 0x0022a400080011ff */
[----:B--2---:R-:W-:Y:S05]  /*8780*/  @!P0 NANOSLEEP.SYNCS 0x989680 ;  /* 0x009896800000895d */ /* 0x004fea0003900000 */
[----:B------:R-:W2:Y:S02]  /*8790*/  @!P0 SYNCS.PHASECHK.TRANS64 P0, [R0+URZ], R3 ;  /* 0x00000003000085a7 */ /* 0x000ea400080010ff */
[----:B--2---:R-:W-:Y:S05]  /*87a0*/  @!P0 BRA `(.L_x_128) ;  /* 0xfffffffc00f08947 */ /* 0x004fea000383ffff */
[----:B------:R-:W-:Y:S05]  /*87b0*/  BRA `(.L_x_129) ;  /* 0xffffff9c00c47947 */ /* 0x000fea000383ffff */
.L_x_39:
[----:B------:R-:W-:-:S07]  /*87c0*/  MOV R0, UR5 ;  /* 0x0000000500007c02 */ /* 0x000fce0008000f00 */
.L_x_130:
[----:B-1----:R1:W2:Y:S02]  /*87d0*/  SYNCS.PHASECHK.TRANS64.TRYWAIT P0, [R0+URZ], R3 ;  /* 0x00000003000075a7 */ /* 0x0022a400080011ff */
[----:B--2---:R-:W-:Y:S05]  /*87e0*/  @!P0 NANOSLEEP.SYNCS 0x989680 ;  /* 0x009896800000895d */ /* 0x004fea0003900000 */
[----:B------:R-:W2:Y:S02]  /*87f0*/  @!P0 SYNCS.PHASECHK.TRANS64 P0, [R0+URZ], R3 ;  /* 0x00000003000085a7 */ /* 0x000ea400080010ff */
[----:B--2---:R-:W-:Y:S05]  /*8800*/  @!P0 BRA `(.L_x_130) ;  /* 0xfffffffc00f08947 */ /* 0x004fea000383ffff */
[----:B------:R-:W-:Y:S05]  /*8810*/  BRA `(.L_x_131) ;  /* 0xffffff9c00d07947 */ /* 0x000fea000383ffff */
.L_x_40:
[----:B------:R-:W-:-:S07]  /*8820*/  MOV R0, UR5 ;  /* 0x0000000500007c02 */ /* 0x000fce0008000f00 */
.L_x_132:
[----:B-1----:R1:W2:Y:S02]  /*8830*/  SYNCS.PHASECHK.TRANS64.TRYWAIT P0, [R0+URZ], R3 ;  /* 0x00000003000075a7 */ /* 0x0022a400080011ff */
[----:B--2---:R-:W-:Y:S05]  /*8840*/  @!P0 NANOSLEEP.SYNCS 0x989680 ;  /* 0x009896800000895d */ /* 0x004fea0003900000 */
[----:B------:R-:W2:Y:S02]  /*8850*/  @!P0 SYNCS.PHASECHK.TRANS64 P0, [R0+URZ], R3 ;  /* 0x00000003000085a7 */ /* 0x000ea400080010ff */
[----:B--2---:R-:W-:Y:S05]  /*8860*/  @!P0 BRA `(.L_x_132) ;  /* 0xfffffffc00f08947 */ /* 0x004fea000383ffff */
[----:B------:R-:W-:Y:S05]  /*8870*/  BRA `(.L_x_133) ;  /* 0xffffff9c00dc7947 */ /* 0x000fea000383ffff */
.L_x_41:
[----:B------:R-:W-:-:S07]  /*8880*/  MOV R0, UR5 ;  /* 0x0000000500007c02 */ /* 0x000fce0008000f00 */
.L_x_134:
[----:B-1----:R1:W2:Y:S02]  /*8890*/  SYNCS.PHASECHK.TRANS64.TRYWAIT P0, [R0+URZ], R3 ;  /* 0x00000003000075a7 */ /* 0x0022a400080011ff */
[----:B--2---:R-:W-:Y:S05]  /*88a0*/  @!P0 NANOSLEEP.SYNCS 0x989680 ;  /* 0x009896800000895d */ /* 0x004fea0003900000 */
[----:B------:R-:W2:Y:S02]  /*88b0*/  @!P0 SYNCS.PHASECHK.TRANS64 P0, [R0+URZ], R3 ;  /* 0x00000003000085a7 */ /* 0x000ea400080010ff */
[----:B--2---:R-:W-:Y:S05]  /*88c0*/  @!P0 BRA `(.L_x_134) ;  /* 0xfffffffc00f08947 */ /* 0x004fea000383ffff */
[----:B------:R-:W-:Y:S05]  /*88d0*/  BRA `(.L_x_135) ;  /* 0xffffff9c00e87947 */ /* 0x000fea000383ffff */
.L_x_42:
[----:B------:R-:W-:-:S07]  /*88e0*/  MOV R0, UR5 ;  /* 0x0000000500007c02 */ /* 0x000fce0008000f00 */
.L_x_136:
[----:B-1----:R1:W2:Y:S02]  /*88f0*/  SYNCS.PHASECHK.TRANS64.TRYWAIT P0, [R0+URZ], R3 ;  /* 0x00000003000075a7 */ /* 0x0022a400080011ff */
[----:B--2---:R-:W-:Y:S05]  /*8900*/  @!P0 NANOSLEEP.SYNCS 0x989680 ;  /* 0x009896800000895d */ /* 0x004fea0003900000 */
[----:B------:R-:W2:Y:S02]  /*8910*/  @!P0 SYNCS.PHASECHK.TRANS64 P0, [R0+URZ], R3 ;  /* 0x00000003000085a7 */ /* 0x000ea400080010ff */
[----:B--2---:R-:W-:Y:S05]  /*8920*/  @!P0 BRA `(.L_x_136) ;  /* 0xfffffffc00f08947 */ /* 0x004fea000383ffff */
[----:B------:R-:W-:Y:S05]  /*8930*/  BRA `(.L_x_137) ;  /* 0xffffff9c00f47947 */ /* 0x000fea000383ffff */
.L_x_43:
[----:B------:R-:W-:-:S07]  /*8940*/  MOV R0, UR5 ;  /* 0x0000000500007c02 */ /* 0x000fce0008000f00 */
.L_x_138:
[----:B-1----:R1:W2:Y:S02]  /*8950*/  SYNCS.PHASECHK.TRANS64.TRYWAIT P0, [R0+URZ], R3 ;  /* 0x00000003000075a7 */ /* 0x0022a400080011ff */
[----:B--2---:R-:W-:Y:S05]  /*8960*/  @!P0 NANOSLEEP.SYNCS 0x989680 ;  /* 0x009896800000895d */ /* 0x004fea0003900000 */
[----:B------:R-:W2:Y:S02]  /*8970*/  @!P0 SYNCS.PHASECHK.TRANS64 P0, [R0+URZ], R3 ;  /* 0x00000003000085a7 */ /* 0x000ea400080010ff */
[----:B--2---:R-:W-:Y:S05]  /*8980*/  @!P0 BRA `(.L_x_138) ;  /* 0xfffffffc00f08947 */ /* 0x004fea000383ffff */
[----:B------:R-:W-:Y:S05]  /*8990*/  BRA `(.L_x_139) ;  /* 0xffffffa000007947 */ /* 0x000fea000383ffff */
.L_x_44:
[----:B------:R-:W-:-:S07]  /*89a0*/  MOV R0, UR5 ;  /* 0x0000000500007c02 */ /* 0x000fce0008000f00 */
.L_x_140:
[----:B-1----:R1:W2:Y:S02]  /*89b0*/  SYNCS.PHASECHK.TRANS64.TRYWAIT P0, [R0+URZ], R3 ;  /* 0x00000003000075a7 */ /* 0x0022a400080011ff */
[----:B--2---:R-:W-:Y:S05]  /*89c0*/  @!P0 NANOSLEEP.SYNCS 0x989680 ;  /* 0x009896800000895d */ /* 0x004fea0003900000 */
[----:B------:R-:W2:Y:S02]  /*89d0*/  @!P0 SYNCS.PHASECHK.TRANS64 P0, [R0+URZ], R3 ;  /* 0x00000003000085a7 */ /* 0x000ea400080010ff */
[----:B--2---:R-:W-:Y:S05]  /*89e0*/  @!P0 BRA `(.L_x_140) ;  /* 0xfffffffc00f08947 */ /* 0x004fea000383ffff */
[----:B------:R-:W-:Y:S05]  /*89f0*/  BRA `(.L_x_141) ;  /* 0xffffffa0000c7947 */ /* 0x000fea000383ffff */
.L_x_45:
[----:B------:R-:W-:-:S07]  /*8a00*/  MOV R0, UR5 ;  /* 0x0000000500007c02 */ /* 0x000fce0008000f00 */
.L_x_142:
[----:B-1----:R1:W2:Y:S02]  /*8a10*/  SYNCS.PHASECHK.TRANS64.TRYWAIT P0, [R0+URZ], R3 ;  /* 0x00000003000075a7 */ /* 0x0022a400080011ff */
[----:B--2---:R-:W-:Y:S05]  /*8a20*/  @!P0 NANOSLEEP.SYNCS 0x989680 ;  /* 0x009896800000895d */ /* 0x004fea0003900000 */
[----:B------:R-:W2:Y:S02]  /*8a30*/  @!P0 SYNCS.PHASECHK.TRANS64 P0, [R0+URZ], R3 ;  /* 0x00000003000085a7 */ /* 0x000ea400080010ff */
[----:B--2---:R-:W-:Y:S05]  /*8a40*/  @!P0 BRA `(.L_x_142) ;  /* 0xfffffffc00f08947 */ /* 0x004fea000383ffff */
[----:B------:R-:W-:Y:S05]  /*8a50*/  BRA `(.L_x_143) ;  /* 0xffffffa000187947 */ /* 0x000fea000383ffff */
.L_x_46:
[----:B------:R-:W-:-:S07]  /*8a60*/  MOV R0, UR5 ;  /* 0x0000000500007c02 */ /* 0x000fce0008000f00 */
.L_x_144:
[----:B-1----:R1:W2:Y:S02]  /*8a70*/  SYNCS.PHASECHK.TRANS64.TRYWAIT P0, [R0+URZ], R3 ;  /* 0x00000003000075a7 */ /* 0x0022a400080011ff */
[----:B--2---:R-:W-:Y:S05]  /*8a80*/  @!P0 NANOSLEEP.SYNCS 0x989680 ;  /* 0x009896800000895d */ /* 0x004fea0003900000 */
[----:B------:R-:W2:Y:S02]  /*8a90*/  @!P0 SYNCS.PHASECHK.TRANS64 P0, [R0+URZ], R3 ;  /* 0x00000003000085a7 */ /* 0x000ea400080010ff */
[----:B--2---:R-:W-:Y:S05]  /*8aa0*/  @!P0 BRA `(.L_x_144) ;  /* 0xfffffffc00f08947 */ /* 0x004fea000383ffff */
[----:B------:R-:W-:Y:S05]  /*8ab0*/  BRA `(.L_x_145) ;  /* 0xffffffa000247947 */ /* 0x000fea000383ffff */
.L_x_47:
[----:B------:R-:W-:-:S07]  /*8ac0*/  MOV R0, UR5 ;  /* 0x0000000500007c02 */ /* 0x000fce0008000f00 */
.L_x_146:
[----:B-1----:R1:W2:Y:S02]  /*8ad0*/  SYNCS.PHASECHK.TRANS64.TRYWAIT P0, [R0+URZ], R3 ;  /* 0x00000003000075a7 */ /* 0x0022a400080011ff */
[----:B--2---:R-:W-:Y:S05]  /*8ae0*/  @!P0 NANOSLEEP.SYNCS 0x989680 ;  /* 0x009896800000895d */ /* 0x004fea0003900000 */
[----:B------:R-:W2:Y:S02]  /*8af0*/  @!P0 SYNCS.PHASECHK.TRANS64 P0, [R0+URZ], R3 ;  /* 0x00000003000085a7 */ /* 0x000ea400080010ff */
[----:B--2---:R-:W-:Y:S05]  /*8b00*/  @!P0 BRA `(.L_x_146) ;  /* 0xfffffffc00f08947 */ /* 0x004fea000383ffff */
[----:B------:R-:W-:Y:S05]  /*8b10*/  BRA `(.L_x_147) ;  /* 0xffffffa000307947 */ /* 0x000fea000383ffff */
.L_x_48:
[----:B------:R-:W-:-:S07]  /*8b20*/  MOV R0, UR5 ;  /* 0x0000000500007c02 */ /* 0x000fce0008000f00 */
.L_x_148:
[----:B-1----:R1:W2:Y:S02]  /*8b30*/  SYNCS.PHASECHK.TRANS64.TRYWAIT P0, [R0+URZ], R3 ;  /* 0x00000003000075a7 */ /* 0x0022a400080011ff */
[----:B--2---:R-:W-:Y:S05]  /*8b40*/  @!P0 NANOSLEEP.SYNCS 0x989680 ;  /* 0x009896800000895d */ /* 0x004fea0003900000 */
[----:B------:R-:W2:Y:S02]  /*8b50*/  @!P0 SYNCS.PHASECHK.TRANS64 P0, [R0+URZ], R3 ;  /* 0x00000003000085a7 */ /* 0x000ea400080010ff */
[----:B--2---:R-:W-:Y:S05]  /*8b60*/  @!P0 BRA `(.L_x_148) ;  /* 0xfffffffc00f08947 */ /* 0x004fea000383ffff */
[----:B------:R-:W-:Y:S05]  /*8b70*/  BRA `(.L_x_149) ;  /* 0xffffffa0003c7947 */ /* 0x000fea000383ffff */
.L_x_49:
[----:B------:R-:W-:-:S07]  /*8b80*/  MOV R0, UR5 ;  /* 0x0000000500007c02 */ /* 0x000fce0008000f00 */
.L_x_150:
[----:B-1----:R1:W2:Y:S02]  /*8b90*/  SYNCS.PHASECHK.TRANS64.TRYWAIT P0, [R0+URZ], R3 ;  /* 0x00000003000075a7 */ /* 0x0022a400080011ff */
[----:B--2---:R-:W-:Y:S05]  /*8ba0*/  @!P0 NANOSLEEP.SYNCS 0x989680 ;  /* 0x009896800000895d */ /* 0x004fea0003900000 */
[----:B------:R-:W2:Y:S02]  /*8bb0*/  @!P0 SYNCS.PHASECHK.TRANS64 P0, [R0+URZ], R3 ;  /* 0x00000003000085a7 */ /* 0x000ea400080010ff */
[----:B--2---:R-:W-:Y:S05]  /*8bc0*/  @!P0 BRA `(.L_x_150) ;  /* 0xfffffffc00f08947 */ /* 0x004fea000383ffff */
[----:B------:R-:W-:Y:S05]  /*8bd0*/  BRA `(.L_x_151) ;  /* 0xffffffa000487947 */ /* 0x000fea000383ffff */
.L_x_50:
[----:B------:R-:W-:-:S07]  /*8be0*/  MOV R0, UR5 ;  /* 0x0000000500007c02 */ /* 0x000fce0008000f00 */
.L_x_152:
[----:B-1----:R1:W2:Y:S02]  /*8bf0*/  SYNCS.PHASECHK.TRANS64.TRYWAIT P0, [R0+URZ], R3 ;  /* 0x00000003000075a7 */ /* 0x0022a400080011ff */
[----:B--2---:R-:W-:Y:S05]  /*8c00*/  @!P0 NANOSLEEP.SYNCS 0x989680 ;  /* 0x009896800000895d */ /* 0x004fea0003900000 */
[----:B------:R-:W2:Y:S02]  /*8c10*/  @!P0 SYNCS.PHASECHK.TRANS64 P0, [R0+URZ], R3 ;  /* 0x00000003000085a7 */ /* 0x000ea400080010ff */
[----:B--2---:R-:W-:Y:S05]  /*8c20*/  @!P0 BRA `(.L_x_152) ;  /* 0xfffffffc00f08947 */ /* 0x004fea000383ffff */
[----:B------:R-:W-:Y:S05]  /*8c30*/  BRA `(.L_x_153) ;  /* 0xffffffa000547947 */ /* 0x000fea000383ffff */
.L_x_51:
[----:B------:R-:W-:-:S07]  /*8c40*/  MOV R0, UR5 ;  /* 0x0000000500007c02 */ /* 0x000fce0008000f00 */
.L_x_154:
[----:B-1----:R1:W2:Y:S02]  /*8c50*/  SYNCS.PHASECHK.TRANS64.TRYWAIT P0, [R0+URZ], R3 ;  /* 0x00000003000075a7 */ /* 0x0022a400080011ff */
[----:B--2---:R-:W-:Y:S05]  /*8c60*/  @!P0 NANOSLEEP.SYNCS 0x989680 ;  /* 0x009896800000895d */ /* 0x004fea0003900000 */
[----:B------:R-:W2:Y:S02]  /*8c70*/  @!P0 SYNCS.PHASECHK.TRANS64 P0, [R0+URZ], R3 ;  /* 0x00000003000085a7 */ /* 0x000ea400080010ff */
[----:B--2---:R-:W-:Y:S05]  /*8c80*/  @!P0 BRA `(.L_x_154) ;  /* 0xfffffffc00f08947 */ /* 0x004fea000383ffff */
[----:B------:R-:W-:Y:S05]  /*8c90*/  BRA `(.L_x_155) ;  /* 0xffffffa000607947 */ /* 0x000fea000383ffff */
.L_x_52:
[----:B------:R-:W-:-:S07]  /*8ca0*/  MOV R0, UR5 ;  /* 0x0000000500007c02 */ /* 0x000fce0008000f00 */
.L_x_156:
[----:B-1----:R1:W2:Y:S02]  /*8cb0*/  SYNCS.PHASECHK.TRANS64.TRYWAIT P0, [R0+URZ], R3 ;  /* 0x00000003000075a7 */ /* 0x0022a400080011ff */
[----:B--2---:R-:W-:Y:S05]  /*8cc0*/  @!P0 NANOSLEEP.SYNCS 0x989680 ;  /* 0x009896800000895d */ /* 0x004fea0003900000 */
[----:B------:R-:W2:Y:S02]  /*8cd0*/  @!P0 SYNCS.PHASECHK.TRANS64 P0, [R0+URZ], R3 ;  /* 0x00000003000085a7 */ /* 0x000ea400080010ff */
[----:B--2---:R-:W-:Y:S05]  /*8ce0*/  @!P0 BRA `(.L_x_156) ;  /* 0xfffffffc00f08947 */ /* 0x004fea000383ffff */
[----:B------:R-:W-:Y:S05]  /*8cf0*/  BRA `(.L_x_157) ;  /* 0xffffffa0006c7947 */ /* 0x000fea000383ffff */
.L_x_53:
[----:B------:R-:W-:-:S07]  /*8d00*/  MOV R0, UR5 ;  /* 0x0000000500007c02 */ /* 0x000fce0008000f00 */
.L_x_158:
[----:B-1----:R1:W2:Y:S02]  /*8d10*/  SYNCS.PHASECHK.TRANS64.TRYWAIT P0, [R0+URZ], R3 ;  /* 0x00000003000075a7 */ /* 0x0022a400080011ff */
[----:B--2---:R-:W-:Y:S05]  /*8d20*/  @!P0 NANOSLEEP.SYNCS 0x989680 ;  /* 0x009896800000895d */ /* 0x004fea0003900000 */
[----:B------:R-:W2:Y:S02]  /*8d30*/  @!P0 SYNCS.PHASECHK.TRANS64 P0, [R0+URZ], R3 ;  /* 0x00000003000085a7 */ /* 0x000ea400080010ff */
[----:B--2---:R-:W-:Y:S05]  /*8d40*/  @!P0 BRA `(.L_x_158) ;  /* 0xfffffffc00f08947 */ /* 0x004fea000383ffff */
[----:B------:R-:W-:Y:S05]  /*8d50*/  BRA `(.L_x_159) ;  /* 0xffffffa000787947 */ /* 0x000fea000383ffff */
.L_x_54:
[----:B------:R-:W-:-:S07]  /*8d60*/  MOV R0, UR5 ;  /* 0x0000000500007c02 */ /* 0x000fce0008000f00 */
.L_x_160:
[----:B-1----:R1:W2:Y:S02]  /*8d70*/  SYNCS.PHASECHK.TRANS64.TRYWAIT P0, [R0+URZ], R3 ;  /* 0x00000003000075a7 */ /* 0x0022a400080011ff */
[----:B--2---:R-:W-:Y:S05]  /*8d80*/  @!P0 NANOSLEEP.SYNCS 0x989680 ;  /* 0x009896800000895d */ /* 0x004fea0003900000 */
[----:B------:R-:W2:Y:S02]  /*8d90*/  @!P0 SYNCS.PHASECHK.TRANS64 P0, [R0+URZ], R3 ;  /* 0x00000003000085a7 */ /* 0x000ea400080010ff */
[----:B--2---:R-:W-:Y:S05]  /*8da0*/  @!P0 BRA `(.L_x_160) ;  /* 0xfffffffc00f08947 */ /* 0x004fea000383ffff */
[----:B------:R-:W-:Y:S05]  /*8db0*/  BRA `(.L_x_161) ;  /* 0xffffffa000847947 */ /* 0x000fea000383ffff */
.L_x_55:
[----:B------:R-:W-:-:S07]  /*8dc0*/  MOV R0, UR5 ;  /* 0x0000000500007c02 */ /* 0x000fce0008000f00 */
.L_x_162:
[----:B-1----:R1:W2:Y:S02]  /*8dd0*/  SYNCS.PHASECHK.TRANS64.TRYWAIT P0, [R0+URZ], R3 ;  /* 0x00000003000075a7 */ /* 0x0022a400080011ff */
[----:B--2---:R-:W-:Y:S05]  /*8de0*/  @!P0 NANOSLEEP.SYNCS 0x989680 ;  /* 0x009896800000895d */ /* 0x004fea0003900000 */
[----:B------:R-:W2:Y:S02]  /*8df0*/  @!P0 SYNCS.PHASECHK.TRANS64 P0, [R0+URZ], R3 ;  /* 0x00000003000085a7 */ /* 0x000ea400080010ff */
[----:B--2---:R-:W-:Y:S05]  /*8e00*/  @!P0 BRA `(.L_x_162) ;  /* 0xfffffffc00f08947 */ /* 0x004fea000383ffff */
[----:B------:R-:W-:Y:S05]  /*8e10*/  BRA `(.L_x_163) ;  /* 0xffffffa000907947 */ /* 0x000fea000383ffff */
.L_x_56:
[----:B------:R-:W-:-:S07]  /*8e20*/  MOV R0, UR5 ;  /* 0x0000000500007c02 */ /* 0x000fce0008000f00 */
.L_x_164:
[----:B-1----:R1:W2:Y:S02]  /*8e30*/  SYNCS.PHASECHK.TRANS64.TRYWAIT P0, [R0+URZ], R3 ;  /* 0x00000003000075a7 */ /* 0x0022a400080011ff */
[----:B--2---:R-:W-:Y:S05]  /*8e40*/  @!P0 NANOSLEEP.SYNCS 0x989680 ;  /* 0x009896800000895d */ /* 0x004fea0003900000 */
[----:B------:R-:W2:Y:S02]  /*8e50*/  @!P0 SYNCS.PHASECHK.TRANS64 P0, [R0+URZ], R3 ;  /* 0x00000003000085a7 */ /* 0x000ea400080010ff */
[----:B--2---:R-:W-:Y:S05]  /*8e60*/  @!P0 BRA `(.L_x_164) ;  /* 0xfffffffc00f08947 */ /* 0x004fea000383ffff */
[----:B------:R-:W-:Y:S05]  /*8e70*/  BRA `(.L_x_165) ;  /* 0xffffffa0009c7947 */ /* 0x000fea000383ffff */
.L_x_57:
[----:B------:R-:W-:-:S07]  /*8e80*/  MOV R0, UR5 ;  /* 0x0000000500007c02 */ /* 0x000fce0008000f00 */
.L_x_166:
[----:B-1----:R1:W2:Y:S02]  /*8e90*/  SYNCS.PHASECHK.TRANS64.TRYWAIT P0, [R0+URZ], R3 ;  /* 0x00000003000075a7 */ /* 0x0022a400080011ff */
[----:B--2---:R-:W-:Y:S05]  /*8ea0*/  @!P0 NANOSLEEP.SYNCS 0x989680 ;  /* 0x009896800000895d */ /* 0x004fea0003900000 */
[----:B------:R-:W2:Y:S02]  /*8eb0*/  @!P0 SYNCS.PHASECHK.TRANS64 P0, [R0+URZ], R3 ;  /* 0x00000003000085a7 */ /* 0x000ea400080010ff */
[----:B--2---:R-:W-:Y:S05]  /*8ec0*/  @!P0 BRA `(.L_x_166) ;  /* 0xfffffffc00f08947 */ /* 0x004fea000383ffff */
[----:B------:R-:W-:Y:S05]  /*8ed0*/  BRA `(.L_x_167) ;  /* 0xffffffa000a87947 */ /* 0x000fea000383ffff */
.L_x_58:
[----:B------:R-:W-:-:S07]  /*8ee0*/  MOV R0, UR5 ;  /* 0x0000000500007c02 */ /* 0x000fce0008000f00 */
.L_x_168:
[----:B-1----:R1:W2:Y:S02]  /*8ef0*/  SYNCS.PHASECHK.TRANS64.TRYWAIT P0, [R0+URZ], R3 ;  /* 0x00000003000075a7 */ /* 0x0022a400080011ff */
[----:B--2---:R-:W-:Y:S05]  /*8f00*/  @!P0 NANOSLEEP.SYNCS 0x989680 ;  /* 0x009896800000895d */ /* 0x004fea0003900000 */
[----:B------:R-:W2:Y:S02]  /*8f10*/  @!P0 SYNCS.PHASECHK.TRANS64 P0, [R0+URZ], R3 ;  /* 0x00000003000085a7 */ /* 0x000ea400080010ff */
[----:B--2---:R-:W-:Y:S05]  /*8f20*/  @!P0 BRA `(.L_x_168) ;  /* 0xfffffffc00f08947 */ /* 0x004fea000383ffff */
[----:B------:R-:W-:Y:S05]  /*8f30*/  BRA `(.L_x_169) ;  /* 0xffffffa000b47947 */ /* 0x000fea000383ffff */
.L_x_59:
[----:B------:R-:W-:-:S07]  /*8f40*/  MOV R0, UR5 ;  /* 0x0000000500007c02 */ /* 0x000fce0008000f00 */
.L_x_170:
[----:B-1----:R1:W2:Y:S02]  /*8f50*/  SYNCS.PHASECHK.TRANS64.TRYWAIT P0, [R0+URZ], R3 ;  /* 0x00000003000075a7 */ /* 0x0022a400080011ff */
[----:B--2---:R-:W-:Y:S05]  /*8f60*/  @!P0 NANOSLEEP.SYNCS 0x989680 ;  /* 0x009896800000895d */ /* 0x004fea0003900000 */
[----:B------:R-:W2:Y:S02]  /*8f70*/  @!P0 SYNCS.PHASECHK.TRANS64 P0, [R0+URZ], R3 ;  /* 0x00000003000085a7 */ /* 0x000ea400080010ff */
[----:B--2---:R-:W-:Y:S05]  /*8f80*/  @!P0 BRA `(.L_x_170) ;  /* 0xfffffffc00f08947 */ /* 0x004fea000383ffff */
[----:B------:R-:W-:Y:S05]  /*8f90*/  BRA `(.L_x_171) ;  /* 0xffffffa000c07947 */ /* 0x000fea000383ffff */
.L_x_60:
[----:B------:R-:W-:-:S07]  /*8fa0*/  MOV R0, UR5 ;  /* 0x0000000500007c02 */ /* 0x000fce0008000f00 */
.L_x_172:
[----:B-1----:R1:W2:Y:S02]  /*8fb0*/  SYNCS.PHASECHK.TRANS64.TRYWAIT P0, [R0+URZ], R3 ;  /* 0x00000003000075a7 */ /* 0x0022a400080011ff */
[----:B--2---:R-:W-:Y:S05]  /*8fc0*/  @!P0 NANOSLEEP.SYNCS 0x989680 ;  /* 0x009896800000895d */ /* 0x004fea0003900000 */
[----:B------:R-:W2:Y:S02]  /*8fd0*/  @!P0 SYNCS.PHASECHK.TRANS64 P0, [R0+URZ], R3 ;  /* 0x00000003000085a7 */ /* 0x000ea400080010ff */
[----:B--2---:R-:W-:Y:S05]  /*8fe0*/  @!P0 BRA `(.L_x_172) ;  /* 0xfffffffc00f08947 */ /* 0x004fea000383ffff */
[----:B------:R-:W-:Y:S05]  /*8ff0*/  BRA `(.L_x_173) ;  /* 0xffffffa000cc7947 */ /* 0x000fea000383ffff */
.L_x_61:
[----:B------:R-:W-:-:S07]  /*9000*/  MOV R0, UR5 ;  /* 0x0000000500007c02 */ /* 0x000fce0008000f00 */
.L_x_174:
[----:B-1----:R1:W2:Y:S02]  /*9010*/  SYNCS.PHASECHK.TRANS64.TRYWAIT P0, [R0+URZ], R3 ;  /* 0x00000003000075a7 */ /* 0x0022a400080011ff */
[----:B--2---:R-:W-:Y:S05]  /*9020*/  @!P0 NANOSLEEP.SYNCS 0x989680 ;  /* 0x009896800000895d */ /* 0x004fea0003900000 */
[----:B------:R-:W2:Y:S02]  /*9030*/  @!P0 SYNCS.PHASECHK.TRANS64 P0, [R0+URZ], R3 ;  /* 0x00000003000085a7 */ /* 0x000ea400080010ff */
[----:B--2---:R-:W-:Y:S05]  /*9040*/  @!P0 BRA `(.L_x_174) ;  /* 0xfffffffc00f08947 */ /* 0x004fea000383ffff */
[----:B------:R-:W-:Y:S05]  /*9050*/  BRA `(.L_x_175) ;  /* 0xffffffa000d87947 */ /* 0x000fea000383ffff */
.L_x_62:
[----:B------:R-:W-:-:S07]  /*9060*/  MOV R0, UR5 ;  /* 0x0000000500007c02 */ /* 0x000fce0008000f00 */
.L_x_176:
[----:B-1----:R1:W2:Y:S02]  /*9070*/  SYNCS.PHASECHK.TRANS64.TRYWAIT P0, [R0+URZ], R3 ;  /* 0x00000003000075a7 */ /* 0x0022a400080011ff */
[----:B--2---:R-:W-:Y:S05]  /*9080*/  @!P0 NANOSLEEP.SYNCS 0x989680 ;  /* 0x009896800000895d */ /* 0x004fea0003900000 */
[----:B------:R-:W2:Y:S02]  /*9090*/  @!P0 SYNCS.PHASECHK.TRANS64 P0, [R0+URZ], R3 ;  /* 0x00000003000085a7 */ /* 0x000ea400080010ff */
[----:B--2---:R-:W-:Y:S05]  /*90a0*/  @!P0 BRA `(.L_x_176) ;  /* 0xfffffffc00f08947 */ /* 0x004fea000383ffff */
[----:B------:R-:W-:Y:S05]  /*90b0*/  BRA `(.L_x_177) ;  /* 0xffffffa000e47947 */ /* 0x000fea000383ffff */
.L_x_63:
[----:B------:R-:W-:-:S07]  /*90c0*/  MOV R0, UR5 ;  /* 0x0000000500007c02 */ /* 0x000fce0008000f00 */
.L_x_178:
[----:B-1----:R1:W2:Y:S02]  /*90d0*/  SYNCS.PHASECHK.TRANS64.TRYWAIT P0, [R0+URZ], R3 ;  /* 0x00000003000075a7 */ /* 0x0022a400080011ff */
[----:B--2---:R-:W-:Y:S05]  /*90e0*/  @!P0 NANOSLEEP.SYNCS 0x989680 ;  /* 0x009896800000895d */ /* 0x004fea0003900000 */
[----:B------:R-:W2:Y:S02]  /*90f0*/  @!P0 SYNCS.PHASECHK.TRANS64 P0, [R0+URZ], R3 ;  /* 0x00000003000085a7 */ /* 0x000ea400080010ff */
[----:B--2---:R-:W-:Y:S05]  /*9100*/  @!P0 BRA `(.L_x_178) ;  /* 0xfffffffc00f08947 */ /* 0x004fea000383ffff */
[----:B------:R-:W-:Y:S05]  /*9110*/  BRA `(.L_x_179) ;  /* 0xffffffa000f07947 */ /* 0x000fea000383ffff */
.L_x_64:
[----:B------:R-:W-:-:S07]  /*9120*/  MOV R0, UR5 ;  /* 0x0000000500007c02 */ /* 0x000fce0008000f00 */
.L_x_180:
[----:B-1----:R1:W2:Y:S02]  /*9130*/  SYNCS.PHASECHK.TRANS64.TRYWAIT P0, [R0+URZ], R3 ;  /* 0x00000003000075a7 */ /* 0x0022a400080011ff */
[----:B--2---:R-:W-:Y:S05]  /*9140*/  @!P0 NANOSLEEP.SYNCS 0x989680 ;  /* 0x009896800000895d */ /* 0x004fea0003900000 */
[----:B------:R-:W2:Y:S02]  /*9150*/  @!P0 SYNCS.PHASECHK.TRANS64 P0, [R0+URZ], R3 ;  /* 0x00000003000085a7 */ /* 0x000ea400080010ff */
[----:B--2---:R-:W-:Y:S05]  /*9160*/  @!P0 BRA `(.L_x_180) ;  /* 0xfffffffc00f08947 */ /* 0x004fea000383ffff */
[----:B------:R-:W-:Y:S05]  /*9170*/  BRA `(.L_x_181) ;  /* 0xffffffa000fc7947 */ /* 0x000fea000383ffff */
.L_x_65:
[----:B------:R-:W-:-:S07]  /*9180*/  MOV R0, UR5 ;  /* 0x0000000500007c02 */ /* 0x000fce0008000f00 */
.L_x_182:
[----:B-1----:R1:W2:Y:S02]  /*9190*/  SYNCS.PHASECHK.TRANS64.TRYWAIT P0, [R0+URZ], R3 ;  /* 0x00000003000075a7 */ /* 0x0022a400080011ff */
[----:B--2---:R-:W-:Y:S05]  /*91a0*/  @!P0 NANOSLEEP.SYNCS 0x989680 ;  /* 0x009896800000895d */ /* 0x004fea0003900000 */
[----:B------:R-:W2:Y:S02]  /*91b0*/  @!P0 SYNCS.PHASECHK.TRANS64 P0, [R0+URZ], R3 ;  /* 0x00000003000085a7 */ /* 0x000ea400080010ff */
[----:B--2---:R-:W-:Y:S05]  /*91c0*/  @!P0 BRA `(.L_x_182) ;  /* 0xfffffffc00f08947 */ /* 0x004fea000383ffff */
[----:B------:R-:W-:Y:S05]  /*91d0*/  BRA `(.L_x_183) ;  /* 0xffffffa400087947 */ /* 0x000fea000383ffff */
.L_x_66:
[----:B------:R-:W-:-:S07]  /*91e0*/  MOV R0, UR5 ;  /* 0x0000000500007c02 */ /* 0x000fce0008000f00 */
.L_x_184:
[----:B-1----:R1:W2:Y:S02]  /*91f0*/  SYNCS.PHASECHK.TRANS64.TRYWAIT P0, [R0+URZ], R3 ;  /* 0x00000003000075a7 */ /* 0x0022a400080011ff */
[----:B--2---:R-:W-:Y:S05]  /*9200*/  @!P0 NANOSLEEP.SYNCS 0x989680 ;  /* 0x009896800000895d */ /* 0x004fea0003900000 */
[----:B------:R-:W2:Y:S02]  /*9210*/  @!P0 SYNCS.PHASECHK.TRANS64 P0, [R0+URZ], R3 ;  /* 0x00000003000085a7 */ /* 0x000ea400080010ff */
[----:B--2---:R-:W-:Y:S05]  /*9220*/  @!P0 BRA `(.L_x_184) ;  /* 0xfffffffc00f08947 */ /* 0x004fea000383ffff */
[----:B------:R-:W-:Y:S05]  /*9230*/  BRA `(.L_x_185) ;  /* 0xffffffa400147947 */ /* 0x000fea000383ffff */
.L_x_69:
[----:B-1----:R1:W2:Y:S02]  /*9240*/  SYNCS.PHASECHK.TRANS64.TRYWAIT P0, [R2+URZ+0x270], R5 ;  /* 0x00027005020075a7 */ /* 0x0022a400080011ff */
[----:B--2---:R-:W-:Y:S05]  /*9250*/  @!P0 NANOSLEEP.SYNCS 0x989680 ;  /* 0x009896800000895d */ /* 0x004fea0003900000 */
[----:B------:R-:W2:Y:S02]  /*9260*/  @!P0 SYNCS.PHASECHK.TRANS64 P0, [R2+URZ+0x270], R5 ;  /* 0x00027005020085a7 */ /* 0x000ea400080010ff */
[----:B--2---:R-:W-:Y:S05]  /*9270*/  @!P0 BRA `(.L_x_69) ;  /* 0xfffffffc00f08947 */ /* 0x004fea000383ffff */
[----:B------:R-:W-:Y:S05]  /*9280*/  BRA `(.L_x_186) ;  /* 0xffffffa400707947 */ /* 0x000fea000383ffff */
.L_x_70:
[----:B------:R-:W-:-:S07]  /*9290*/  MOV R2, UR5 ;  /* 0x0000000500027c02 */ /* 0x000fce0008000f00 */
.L_x_187:
[----:B-1----:R1:W2:Y:S02]  /*92a0*/  SYNCS.PHASECHK.TRANS64.TRYWAIT P0, [R2+URZ+0x220], R5 ;  /* 0x00022005020075a7 */ /* 0x0022a400080011ff */
[----:B--2---:R-:W-:Y:S05]  /*92b0*/  @!P0 NANOSLEEP.SYNCS 0x989680 ;  /* 0x009896800000895d */ /* 0x004fea0003900000 */
[----:B------:R-:W2:Y:S02]  /*92c0*/  @!P0 SYNCS.PHASECHK.TRANS64 P0, [R2+URZ+0x220], R5 ;  /* 0x00022005020085a7 */ /* 0x000ea400080010ff */
[----:B--2---:R-:W-:Y:S05]  /*92d0*/  @!P0 BRA `(.L_x_187) ;  /* 0xfffffffc00f08947 */ /* 0x004fea000383ffff */
[----:B------:R-:W-:Y:S05]  /*92e0*/  BRA `(.L_x_188) ;  /* 0xffffffa400807947 */ /* 0x000fea000383ffff */
.L_x_71:
[----:B-1----:R1:W2:Y:S02]  /*92f0*/  SYNCS.PHASECHK.TRANS64.TRYWAIT P1, [R2+URZ+0x210], R5 ;  /* 0x00021005020075a7 */ /* 0x0022a400080211ff */
[----:B--2---:R-:W-:Y:S05]  /*9300*/  @!P1 NANOSLEEP.SYNCS 0x989680 ;  /* 0x009896800000995d */ /* 0x004fea0003900000 */
[----:B------:R-:W2:Y:S02]  /*9310*/  @!P1 SYNCS.PHASECHK.TRANS64 P1, [R2+URZ+0x210], R5 ;  /* 0x00021005020095a7 */ /* 0x000ea400080210ff */
[----:B--2---:R-:W-:Y:S05]  /*9320*/  @!P1 BRA `(.L_x_71) ;  /* 0xfffffffc00f09947 */ /* 0x004fea000383ffff */
[----:B------:R-:W-:Y:S05]  /*9330*/  BRA `(.L_x_189) ;  /* 0xffffffa400b07947 */ /* 0x000fea000383ffff */
.L_x_74:
[----:B------:R-:W-:-:S07]  /*9340*/  MOV R0, UR5 ;  /* 0x0000000500007c02 */ /* 0x000fce0008000f00 */
.L_x_190:
[----:B-1----:R1:W2:Y:S02]  /*9350*/  SYNCS.PHASECHK.TRANS64.TRYWAIT P0, [R0+URZ+0x220], R3 ;  /* 0x00022003000075a7 */ /* 0x0022a400080011ff */
[----:B--2---:R-:W-:Y:S05]  /*9360*/  @!P0 NANOSLEEP.SYNCS 0x989680 ;  /* 0x009896800000895d */ /* 0x004fea0003900000 */
[----:B------:R-:W2:Y:S02]  /*9370*/  @!P0 SYNCS.PHASECHK.TRANS64 P0, [R0+URZ+0x220], R3 ;  /* 0x00022003000085a7 */ /* 0x000ea400080010ff */
[----:B--2---:R-:W-:Y:S05]  /*9380*/  @!P0 BRA `(.L_x_190) ;  /* 0xfffffffc00f08947 */ /* 0x004fea000383ffff */
[----:B------:R-:W-:Y:S05]  /*9390*/  BRA `(.L_x_73) ;  /* 0xffffffa800047947 */ /* 0x000fea000383ffff */
.L_x_81:
[----:B-1----:R1:W2:Y:S02]  /*93a0*/  SYNCS.PHASECHK.TRANS64.TRYWAIT P1, [R0+URZ+0x210], R5 ;  /* 0x00021005000075a7 */ /* 0x0022a400080211ff */
[----:B--2---:R-:W-:Y:S05]  /*93b0*/  @!P1 NANOSLEEP.SYNCS 0x989680 ;  /* 0x009896800000995d */ /* 0x004fea0003900000 */
[----:B------:R-:W2:Y:S02]  /*93c0*/  @!P1 SYNCS.PHASECHK.TRANS64 P1, [R0+URZ+0x210], R5 ;  /* 0x00021005000095a7 */ /* 0x000ea400080210ff */
[----:B--2---:R-:W-:Y:S05]  /*93d0*/  @!P1 BRA `(.L_x_81) ;  /* 0xfffffffc00f09947 */ /* 0x004fea000383ffff */
[----:B------:R-:W-:Y:S05]  /*93e0*/  BRA `(.L_x_191) ;  /* 0xffffffac005c7947 */ /* 0x000fea000383ffff */
.L_x_82:
[----:B------:R-:W-:-:S07]  /*93f0*/  MOV R3, UR14 ;  /* 0x0000000e00037c02 */ /* 0x000fce0008000f00 */
.L_x_192:
[----:B-1----:R1:W2:Y:S02]  /*9400*/  SYNCS.PHASECHK.TRANS64.TRYWAIT P0, [R3+URZ+0x250], R0 ;  /* 0x00025000030075a7 */ /* 0x0022a400080011ff */
[----:B--2---:R-:W-:Y:S05]  /*9410*/  @!P0 NANOSLEEP.SYNCS 0x989680 ;  /* 0x009896800000895d */ /* 0x004fea0003900000 */
[----:B------:R-:W2:Y:S02]  /*9420*/  @!P0 SYNCS.PHASECHK.TRANS64 P0, [R3+URZ+0x250], R0 ;  /* 0x00025000030085a7 */ /* 0x000ea400080010ff */
[----:B--2---:R-:W-:Y:S05]  /*9430*/  @!P0 BRA `(.L_x_192) ;  /* 0xfffffffc00f08947 */ /* 0x004fea000383ffff */
[----:B------:R-:W-:Y:S05]  /*9440*/  BRA `(.L_x_193) ;  /* 0xffffffac00907947 */ /* 0x000fea000383ffff */
.L_x_85:
[----:B------:R-:W-:Y:S07]  /*9450*/  MOV R0, UR7 ;  /* 0x0000000700007c02 */ /* 0x000fee0008000f00 */
.L_x_194:
[----:B-1----:R1:W2:Y:S02]  /*9460*/  SYNCS.PHASECHK.TRANS64.TRYWAIT P0, [R0+URZ], R3 ;  /* 0x00000003000075a7 */ /* 0x0022a400080011ff */
[----:B--2---:R-:W-:Y:S05]  /*9470*/  @!P0 NANOSLEEP.SYNCS 0x989680 ;  /* 0x009896800000895d */ /* 0x004fea0003900000 */
[----:B------:R-:W2:Y:S02]  /*9480*/  @!P0 SYNCS.PHASECHK.TRANS64 P0, [R0+URZ], R3 ;  /* 0x00000003000085a7 */ /* 0x000ea400080010ff */
[----:B--2---:R-:W-:Y:S05]  /*9490*/  @!P0 BRA `(.L_x_194) ;  /* 0xfffffffc00f08947 */ /* 0x004fea000383ffff */
[----:B------:R-:W-:Y:S05]  /*94a0*/  BRA `(.L_x_84) ;  /* 0xffffffac00b07947 */ /* 0x000fea000383ffff */
.L_x_88:
[----:B------:R-:W-:-:S07]  /*94b0*/  MOV R0, UR5 ;  /* 0x0000000500007c02 */ /* 0x000fce0008000f00 */
.L_x_195:
[----:B--2---:R2:W3:Y:S02]  /*94c0*/  SYNCS.PHASECHK.TRANS64.TRYWAIT P0, [R0+URZ], R3 ;  /* 0x00000003000075a7 */ /* 0x0044e400080011ff */
[----:B---3--:R-:W-:Y:S05]  /*94d0*/  @!P0 NANOSLEEP.SYNCS 0x989680 ;  /* 0x009896800000895d */ /* 0x008fea0003900000 */
[----:B------:R-:W3:Y:S02]  /*94e0*/  @!P0 SYNCS.PHASECHK.TRANS64 P0, [R0+URZ], R3 ;  /* 0x00000003000085a7 */ /* 0x000ee400080010ff */
[----:B---3--:R-:W-:Y:S05]  /*94f0*/  @!P0 BRA `(.L_x_195) ;  /* 0xfffffffc00f08947 */ /* 0x008fea000383ffff */
[----:B------:R-:W-:Y:S05]  /*9500*/  BRA `(.L_x_196) ;  /* 0xffffffb000507947 */ /* 0x000fea000383ffff */
.L_x_89:
[----:B------:R-:W-:-:S07]  /*9510*/  MOV R0, UR5 ;  /* 0x0000000500007c02 */ /* 0x000fce0008000f00 */
.L_x_197:
[----:B--2---:R2:W3:Y:S02]  /*9520*/  SYNCS.PHASECHK.TRANS64.TRYWAIT P0, [R0+URZ], R3 ;  /* 0x00000003000075a7 */ /* 0x0044e400080011ff */
[----:B---3--:R-:W-:Y:S05]  /*9530*/  @!P0 NANOSLEEP.SYNCS 0x989680 ;  /* 0x009896800000895d */ /* 0x008fea0003900000 */
[----:B------:R-:W3:Y:S02]  /*9540*/  @!P0 SYNCS.PHASECHK.TRANS64 P0, [R0+URZ], R3 ;  /* 0x00000003000085a7 */ /* 0x000ee400080010ff */
[----:B---3--:R-:W-:Y:S05]  /*9550*/  @!P0 BRA `(.L_x_197) ;  /* 0xfffffffc00f08947 */ /* 0x008fea000383ffff */
[----:B------:R-:W-:Y:S05]  /*9560*/  BRA `(.L_x_198) ;  /* 0xffffffb0005c7947 */ /* 0x000fea000383ffff */
.L_x_90:
[----:B------:R-:W-:-:S07]  /*9570*/  MOV R0, UR5 ;  /* 0x0000000500007c02 */ /* 0x000fce0008000f00 */
.L_x_199:
[----:B--2---:R2:W3:Y:S02]  /*9580*/  SYNCS.PHASECHK.TRANS64.TRYWAIT P0, [R0+URZ], R3 ;  /* 0x00000003000075a7 */ /* 0x0044e400080011ff */
[----:B---3--:R-:W-:Y:S05]  /*9590*/  @!P0 NANOSLEEP.SYNCS 0x989680 ;  /* 0x009896800000895d */ /* 0x008fea0003900000 */
[----:B------:R-:W3:Y:S02]  /*95a0*/  @!P0 SYNCS.PHASECHK.TRANS64 P0, [R0+URZ], R3 ;  /* 0x00000003000085a7 */ /* 0x000ee400080010ff */
[----:B---3--:R-:W-:Y:S05]  /*95b0*/  @!P0 BRA `(.L_x_199) ;  /* 0xfffffffc00f08947 */ /* 0x008fea000383ffff */
[----:B------:R-:W-:Y:S05]  /*95c0*/  BRA `(.L_x_200) ;  /* 0xffffffb000687947 */ /* 0x000fea000383ffff */
.L_x_91:
[----:B------:R-:W-:-:S07]  /*95d0*/  MOV R0, UR6 ;  /* 0x0000000600007c02 */ /* 0x000fce0008000f00 */
.L_x_201:
[----:B--2---:R2:W3:Y:S02]  /*95e0*/  SYNCS.PHASECHK.TRANS64.TRYWAIT P0, [R0+URZ], R3 ;  /* 0x00000003000075a7 */ /* 0x0044e400080011ff */
[----:B---3--:R-:W-:Y:S05]  /*95f0*/  @!P0 NANOSLEEP.SYNCS 0x989680 ;  /* 0x009896800000895d */ /* 0x008fea0003900000 */
[----:B------:R-:W3:Y:S02]  /*9600*/  @!P0 SYNCS.PHASECHK.TRANS64 P0, [R0+URZ], R3 ;  /* 0x00000003000085a7 */ /* 0x000ee400080010ff */
[----:B---3--:R-:W-:Y:S05]  /*9610*/  @!P0 BRA `(.L_x_201) ;  /* 0xfffffffc00f08947 */ /* 0x008fea000383ffff */
[----:B------:R-:W-:Y:S05]  /*9620*/  BRA `(.L_x_202) ;  /* 0xffffffb000747947 */ /* 0x000fea000383ffff */
.L_x_96:
[----:B--2---:R2:W3:Y:S02]  /*9630*/  SYNCS.PHASECHK.TRANS64.TRYWAIT P0, [R0+URZ+0x210], R3 ;  /* 0x00021003000075a7 */ /* 0x0044e400080011ff */
[----:B---3--:R-:W-:Y:S05]  /*9640*/  @!P0 NANOSLEEP.SYNCS 0x989680 ;  /* 0x009896800000895d */ /* 0x008fea0003900000 */
[----:B------:R-:W3:Y:S02]  /*9650*/  @!P0 SYNCS.PHASECHK.TRANS64 P0, [R0+URZ+0x210], R3 ;  /* 0x00021003000085a7 */ /* 0x000ee400080010ff */
[----:B---3--:R-:W-:Y:S05]  /*9660*/  @!P0 BRA `(.L_x_96) ;  /* 0xfffffffc00f08947 */ /* 0x008fea000383ffff */
[----:B------:R-:W-:Y:S05]  /*9670*/  BRA `(.L_x_203) ;  /* 0xffffffb400707947 */ /* 0x000fea000383ffff */
.L_x_99:
[----:B------:R-:W-:Y:S07]  /*9680*/  MOV R0, UR7 ;  /* 0x0000000700007c02 */ /* 0x000fee0008000f00 */
.L_x_204:
[----:B--2---:R2:W3:Y:S02]  /*9690*/  SYNCS.PHASECHK.TRANS64.TRYWAIT P0, [R0+URZ+0x208], R3 ;  /* 0x00020803000075a7 */ /* 0x0044e400080011ff */
[----:B---3--:R-:W-:Y:S05]  /*96a0*/  @!P0 NANOSLEEP.SYNCS 0x989680 ;  /* 0x009896800000895d */ /* 0x008fea0003900000 */
[----:B------:R-:W3:Y:S02]  /*96b0*/  @!P0 SYNCS.PHASECHK.TRANS64 P0, [R0+URZ+0x208], R3 ;  /* 0x00020803000085a7 */ /* 0x000ee400080010ff */
[----:B---3--:R-:W-:Y:S05]  /*96c0*/  @!P0 BRA `(.L_x_204) ;  /* 0xfffffffc00f08947 */ /* 0x008fea000383ffff */
[----:B------:R-:W-:Y:S05]  /*96d0*/  BRA `(.L_x_98) ;  /* 0xffffffb8005c7947 */ /* 0x000fea000383ffff */
.L_x_102:
[----:B------:R-:W-:Y:S07]  /*96e0*/  MOV R3, UR7 ;  /* 0x0000000700037c02 */ /* 0x000fee0008000f00 */
.L_x_205:
[----:B-1----:R1:W2:Y:S02]  /*96f0*/  SYNCS.PHASECHK.TRANS64.TRYWAIT P2, [R3+URZ+0x1f8], R26 ;  /* 0x0001f81a030075a7 */ /* 0x0022a400080411ff */
[----:B--2---:R-:W-:Y:S05]  /*9700*/  @!P2 NANOSLEEP.SYNCS 0x989680 ;  /* 0x009896800000a95d */ /* 0x004fea0003900000 */
[----:B------:R-:W2:Y:S02]  /*9710*/  @!P2 SYNCS.PHASECHK.TRANS64 P2, [R3+URZ+0x1f8], R26 ;  /* 0x0001f81a0300a5a7 */ /* 0x000ea400080410ff */
[----:B--2---:R-:W-:Y:S05]  /*9720*/  @!P2 BRA `(.L_x_205) ;  /* 0xfffffffc00f0a947 */ /* 0x004fea000383ffff */
[----:B------:R-:W-:Y:S05]  /*9730*/  BRA `(.L_x_206) ;  /* 0xffffffb800f07947 */ /* 0x000fea000383ffff */
.L_x_105:
[----:B--2---:R2:W4:Y:S02]  /*9740*/  SYNCS.PHASECHK.TRANS64.TRYWAIT P0, [R0+URZ+0x210], R3 ;  /* 0x00021003000075a7 */ /* 0x00452400080011ff */
[----:B----4-:R-:W-:Y:S05]  /*9750*/  @!P0 NANOSLEEP.SYNCS 0x989680 ;  /* 0x009896800000895d */ /* 0x010fea0003900000 */
[----:B------:R-:W4:Y:S02]  /*9760*/  @!P0 SYNCS.PHASECHK.TRANS64 P0, [R0+URZ+0x210], R3 ;  /* 0x00021003000085a7 */ /* 0x000f2400080010ff */
[----:B----4-:R-:W-:Y:S05]  /*9770*/  @!P0 BRA `(.L_x_105) ;  /* 0xfffffffc00f08947 */ /* 0x010fea000383ffff */
[----:B------:R-:W-:Y:S05]  /*9780*/  BRA `(.L_x_207) ;  /* 0xffffffc000787947 */ /* 0x000fea000383ffff */
.L_x_111:
[----:B------:R-:W-:Y:S07]  /*9790*/  MOV R0, UR44 ;  /* 0x0000002c00007c02 */ /* 0x000fee0008000f00 */
.L_x_208:
[----:B-1----:R1:W3:Y:S02]  /*97a0*/  SYNCS.PHASECHK.TRANS64.TRYWAIT P0, [R0+URZ+0x1f0], R3 ;  /* 0x0001f003000075a7 */ /* 0x0022e400080011ff */
[----:B---3--:R-:W-:Y:S05]  /*97b0*/  @!P0 NANOSLEEP.SYNCS 0x989680 ;  /* 0x009896800000895d */ /* 0x008fea0003900000 */
[----:B------:R-:W3:Y:S02]  /*97c0*/  @!P0 SYNCS.PHASECHK.TRANS64 P0, [R0+URZ+0x1f0], R3 ;  /* 0x0001f003000085a7 */ /* 0x000ee400080010ff */
[----:B---3--:R-:W-:Y:S05]  /*97d0*/  @!P0 BRA `(.L_x_208) ;  /* 0xfffffffc00f08947 */ /* 0x008fea000383ffff */
[----:B------:R-:W-:Y:S05]  /*97e0*/  BRA `(.L_x_110) ;  /* 0xffffffc800a47947 */ /* 0x000fea000383ffff */
.L_x_113:
[----:B------:R-:W-:Y:S07]  /*97f0*/  MOV R3, UR50 ;  /* 0x0000003200037c02 */ /* 0x000fee0008000f00 */
.L_x_209:
[----:B-1----:R1:W2:Y:S02]  /*9800*/  SYNCS.PHASECHK.TRANS64.TRYWAIT P1, [R3+URZ+0x230], R8 ;  /* 0x00023008030075a7 */ /* 0x0022a400080211ff */
[----:B--2---:R-:W-:Y:S05]  /*9810*/  @!P1 NANOSLEEP.SYNCS 0x989680 ;  /* 0x009896800000995d */ /* 0x004fea0003900000 */
[----:B------:R-:W2:Y:S02]  /*9820*/  @!P1 SYNCS.PHASECHK.TRANS64 P1, [R3+URZ+0x230], R8 ;  /* 0x00023008030095a7 */ /* 0x000ea400080210ff */
[----:B--2---:R-:W-:Y:S05]  /*9830*/  @!P1 BRA `(.L_x_209) ;  /* 0xfffffffc00f09947 */ /* 0x004fea000383ffff */
[----:B------:R-:W-:Y:S05]  /*9840*/  BRA `(.L_x_112) ;  /* 0xffffffcc003c7947 */ /* 0x000fea000383ffff */
        .weak           $__internal_0_$__cuda_sm10x_tcgen05_guardrail_trap_col_being_dealloced_not_returned_by_alloc
        .type           $__internal_0_$__cuda_sm10x_tcgen05_guardrail_trap_col_being_dealloced_not_returned_by_alloc,@function
        .size           $__internal_0_$__cuda_sm10x_tcgen05_guardrail_trap_col_being_dealloced_not_returned_by_alloc,($__internal_1_$__cuda_sm10x_tcgen05_guardrail_trap_phase_invalid_during_alloc - $__internal_0_$__cuda_sm10x_tcgen05_guardrail_trap_col_being_dealloced_not_returned_by_alloc)
$__internal_0_$__cuda_sm10x_tcgen05_guardrail_trap_col_being_dealloced_not_returned_by_alloc:
[----:B------:R-:W-:Y:S05]  /*9850*/  BPT.TRAP 0x1 ;  /* 0x000000040000795c */ /* 0x000fea0000300000 */
[----:B------:R-:W-:-:S04]  /*9860*/  HFMA2 R3, -RZ, RZ, 0, 0 ;  /* 0x00000000ff037431 */ /* 0x000fc800000001ff */
[----:B------:R-:W-:Y:S05]  /*9870*/  RET.REL.NODEC R2 `(_ZN7cutlass13device_kernelINS_4gemm6kernel13GemmUniversalIN4cute5tupleIJiiiiEEENS1_10collective13CollectiveMmaINS1_35MainloopSm100TmaUmmaWarpSpecializedILi31ELi2ELi4ENS5_IJNS4_1CILi1EEESB_SB_EEEEENS5_IJNSA_ILi128EEENSA_ILi80EEENSA_ILi32EEEEEEaNS5_IJlSB_lEEEaSI_NS4_8TiledMMAINS4_8MMA_AtomIJNS4_15SM100_MMA_S8_SSIaaiLi128ELi80ELNS4_4UMMA5MajorE0ELSN_0ELNSM_8SaturateE0EEEEEENS4_6LayoutISC_NS5_IJNSA_ILi0EEESS_SS_EEEEENS5_IJNS4_10UnderscoreESV_SV_EEEEENS4_13SM90_TMA_LOADENS4_14ComposedLayoutINS4_7SwizzleILi1ELi4ELi3EEENS4_18smem_ptr_flag_bitsILi8EEENSR_INS5_IJNSA_ILi8EEESG_EEENS5_IJSG_SB_EEEEEEEvNS4_8identityESY_S18_vS19_EENS_8epilogue10collective18CollectiveEpilogueINS1B_23Sm100TmaWarpSpecializedILi1ELi1ELi80ELb0ELb0EEEJSH_NS5_IJNSR_ISE_SB_EENSR_ISF_SB_EEEEEaSI_aSI_NS1B_6fusion15FusionCallbacksIS1F_NS1J_17LinearCombinationIaiaiLNS_15FloatRoundStyleE2EEESH_S1I_JEEENS4_5SM1004TMEM4LOAD26SM100_TMEM_LOAD_32dp32b16xESY_NSZ_INS10_ILi0ELi4ELi3EEES13_NSR_INS5_IJS14_NSA_ILi16EEEEEENS5_IJS1U_SB_EEEEEEENS4_39AutoVectorizingCopyWithAssumedAlignmentILi128EEENS4_14SM90_TMA_STOREES1Y_S20_S20_EEEvvEEEEvNT_6ParamsE) ;  /* 0xffffff6402e07950 */ /* 0x000fea0003c3ffff */
        .weak           $__internal_1_$__cuda_sm10x_tcgen05_guardrail_trap_phase_invalid_during_alloc
        .type           $__internal_1_$__cuda_sm10x_tcgen05_guardrail_trap_phase_invalid_during_alloc,@function
        .size           $__internal_1_$__cuda_sm10x_tcgen05_guardrail_trap_phase_invalid_during_alloc,($__internal_2_$__cuda_sm10x_tcgen05_guardrail_trap_unallocated_columns_being_dealloced - $__internal_1_$__cuda_sm10x_tcgen05_guardrail_trap_phase_invalid_during_alloc)
$__internal_1_$__cuda_sm10x_tcgen05_guardrail_trap_phase_invalid_during_alloc:
[----:B------:R-:W-:Y:S05]  /*9880*/  BPT.TRAP 0x1 ;  /* 0x000000040000795c */ /* 0x000fea0000300000 */
[----:B------:R-:W-:-:S04]  /*9890*/  MOV R3, 0x0 ;  /* 0x0000000000037802 */ /* 0x000fc80000000f00 */
[----:B------:R-:W-:Y:S05]  /*98a0*/  RET.REL.NODEC R2 `(_ZN7cutlass13device_kernelINS_4gemm6kernel13GemmUniversalIN4cute5tupleIJiiiiEEENS1_10collective13CollectiveMmaINS1_35MainloopSm100TmaUmmaWarpSpecializedILi31ELi2ELi4ENS5_IJNS4_1CILi1EEESB_SB_EEEEENS5_IJNSA_ILi128EEENSA_ILi80EEENSA_ILi32EEEEEEaNS5_IJlSB_lEEEaSI_NS4_8TiledMMAINS4_8MMA_AtomIJNS4_15SM100_MMA_S8_SSIaaiLi128ELi80ELNS4_4UMMA5MajorE0ELSN_0ELNSM_8SaturateE0EEEEEENS4_6LayoutISC_NS5_IJNSA_ILi0EEESS_SS_EEEEENS5_IJNS4_10UnderscoreESV_SV_EEEEENS4_13SM90_TMA_LOADENS4_14ComposedLayoutINS4_7SwizzleILi1ELi4ELi3EEENS4_18smem_ptr_flag_bitsILi8EEENSR_INS5_IJNSA_ILi8EEESG_EEENS5_IJSG_SB_EEEEEEEvNS4_8identityESY_S18_vS19_EENS_8epilogue10collective18CollectiveEpilogueINS1B_23Sm100TmaWarpSpecializedILi1ELi1ELi80ELb0ELb0EEEJSH_NS5_IJNSR_ISE_SB_EENSR_ISF_SB_EEEEEaSI_aSI_NS1B_6fusion15FusionCallbacksIS1F_NS1J_17LinearCombinationIaiaiLNS_15FloatRoundStyleE2EEESH_S1I_JEEENS4_5SM1004TMEM4LOAD26SM100_TMEM_LOAD_32dp32b16xESY_NSZ_INS10_ILi0ELi4ELi3EEES13_NSR_INS5_IJS14_NSA_ILi16EEEEEENS5_IJS1U_SB_EEEEEEENS4_39AutoVectorizingCopyWithAssumedAlignmentILi128EEENS4_14SM90_TMA_STOREES1Y_S20_S20_EEEvvEEEEvNT_6ParamsE) ;  /* 0xffffff6402d47950 */ /* 0x000fea0003c3ffff */
        .weak           $__internal_2_$__cuda_sm10x_tcgen05_guardrail_trap_unallocated_columns_being_dealloced
        .type           $__internal_2_$__cuda_sm10x_tcgen05_guardrail_trap_unallocated_columns_being_dealloced,@function
        .size           $__internal_2_$__cuda_sm10x_tcgen05_guardrail_trap_unallocated_columns_being_dealloced,(.L_x_211 - $__internal_2_$__cuda_sm10x_tcgen05_guardrail_trap_unallocated_columns_being_dealloced)
$__internal_2_$__cuda_sm10x_tcgen05_guardrail_trap_unallocated_columns_being_dealloced:
[----:B------:R-:W-:Y:S05]  /*98b0*/  BPT.TRAP 0x1 ;  /* 0x000000040000795c */ /* 0x000fea0000300000 */
[----:B------:R-:W-:-:S04]  /*98c0*/  HFMA2 R3, -RZ, RZ, 0, 0 ;  /* 0x00000000ff037431 */ /* 0x000fc800000001ff */
[----:B------:R-:W-:Y:S05]  /*98d0*/  RET.REL.NODEC R2 `(_ZN7cutlass13device_kernelINS_4gemm6kernel13GemmUniversalIN4cute5tupleIJiiiiEEENS1_10collective13CollectiveMmaINS1_35MainloopSm100TmaUmmaWarpSpecializedILi31ELi2ELi4ENS5_IJNS4_1CILi1EEESB_SB_EEEEENS5_IJNSA_ILi128EEENSA_ILi80EEENSA_ILi32EEEEEEaNS5_IJlSB_lEEEaSI_NS4_8TiledMMAINS4_8MMA_AtomIJNS4_15SM100_MMA_S8_SSIaaiLi128ELi80ELNS4_4UMMA5MajorE0ELSN_0ELNSM_8SaturateE0EEEEEENS4_6LayoutISC_NS5_IJNSA_ILi0EEESS_SS_EEEEENS5_IJNS4_10UnderscoreESV_SV_EEEEENS4_13SM90_TMA_LOADENS4_14ComposedLayoutINS4_7SwizzleILi1ELi4ELi3EEENS4_18smem_ptr_flag_bitsILi8EEENSR_INS5_IJNSA_ILi8EEESG_EEENS5_IJSG_SB_EEEEEEEvNS4_8identityESY_S18_vS19_EENS_8epilogue10collective18CollectiveEpilogueINS1B_23Sm100TmaWarpSpecializedILi1ELi1ELi80ELb0ELb0EEEJSH_NS5_IJNSR_ISE_SB_EENSR_ISF_SB_EEEEEaSI_aSI_NS1B_6fusion15FusionCallbacksIS1F_NS1J_17LinearCombinationIaiaiLNS_15FloatRoundStyleE2EEESH_S1I_JEEENS4_5SM1004TMEM4LOAD26SM100_TMEM_LOAD_32dp32b16xESY_NSZ_INS10_ILi0ELi4ELi3EEES13_NSR_INS5_IJS14_NSA_ILi16EEEEEENS5_IJS1U_SB_EEEEEEENS4_39AutoVectorizingCopyWithAssumedAlignmentILi128EEENS4_14SM90_TMA_STOREES1Y_S20_S20_EEEvvEEEEvNT_6ParamsE) ;  /* 0xffffff6402c87950 */ /* 0x000fea0003c3ffff */
.L_x_210:
[----:B------:R-:W-:-:S00]  /*98e0*/  BRA `(.L_x_210) ;  /* 0xfffffffc00fc7947 */ /* 0x000fc0000383ffff */
[----:B------:R-:W-:-:S00]  /*98f0*/  NOP ;  /* 0x0000000000007918 */ /* 0x000fc00000000000 */
        /* <DEDUP_REMOVED lines=8> */
.L_x_211:


//--------------------- .nv.global.init           --------------------------
	.section	.nv.global.init,"aw",@progbits
.nv.global.init:
	.type		$str$26,@object
	.size		$str$26,($str$25 - $str$26)
$str$26:
        /*0000*/ 	.byte	0x2f, 0x74, 0x6d, 0x70, 0x2f, 0x63, 0x75, 0x74, 0x6c, 0x61, 0x73, 0x73, 0x5f, 0x73, 0x77, 0x65
        /*0010*/ 	.byte	0x65, 0x70, 0x5f, 0x73, 0x72, 0x63, 0x2f, 0x69, 0x6e, 0x63, 0x6c, 0x75, 0x64, 0x65, 0x2f, 0x63
        /*0020*/ 	.byte	0x75, 0x74, 0x65, 0x2f, 0x61, 0x74, 0x6f, 0x6d, 0x2f, 0x63, 0x6f, 0x70, 0x79, 0x5f, 0x74, 0x72
        /*0030*/ 	.byte	0x61, 0x69, 0x74, 0x73, 0x5f, 0x73, 0x6d, 0x31, 0x30, 0x30, 0x2e, 0x68, 0x70, 0x70, 0x00
	.type		$str$25,@object
	.size		$str$25,(__unnamed_1 - $str$25)
$str$25:
        /*003f*/ 	.byte	0x28, 0x28, 0x75, 0x69, 0x6e, 0x74, 0x33, 0x32, 0x5f, 0x74, 0x28, 0x74, 0x68, 0x72, 0x65, 0x61
        /*004f*/ 	.byte	0x64, 0x49, 0x64, 0x78, 0x2e, 0x78, 0x29, 0x20, 0x2f, 0x20, 0x33, 0x32, 0x29, 0x20, 0x25, 0x20
        /*005f*/ 	.byte	0x34, 0x29, 0x20, 0x3d, 0x3d, 0x20, 0x28, 0x28, 0x28, 0x74, 0x6d, 0x65, 0x6d, 0x5f, 0x61, 0x64
        /*006f*/ 	.byte	0x64, 0x72, 0x20, 0x3e, 0x3e, 0x20, 0x31, 0x36, 0x29, 0x20, 0x2f, 0x20, 0x33, 0x32, 0x29, 0x20
        /*007f*/ 	.byte	0x25, 0x20, 0x34, 0x29, 0x00
	.type		__unnamed_1,@object
	.size		__unnamed_1,(.L_1 - __unnamed_1)
__unnamed_1:
        /*0084*/ 	.byte	0x63, 0x6f, 0x6e, 0x73, 0x74, 0x65, 0x78, 0x70, 0x72, 0x20, 0x76, 0x6f, 0x69, 0x64, 0x20, 0x63
        /* <DEDUP_REMOVED lines=36> */
        /*02d4*/ 	.byte	0x74, 0x65, 0x3a, 0x3a, 0x43, 0x3c, 0x30, 0x3e, 0x3e, 0x3e, 0x3e, 0x5d, 0x00
.L_1:


//--------------------- .nv.shared._ZN7cutlass13device_kernelINS_4gemm6kernel13GemmUniversalIN4cute5tupleIJiiiiEEENS1_10collective13CollectiveMmaINS1_35MainloopSm100TmaUmmaWarpSpecializedILi31ELi2ELi4ENS5_IJNS4_1CILi1EEESB_SB_EEEEENS5_IJNSA_ILi128EEENSA_ILi80EEENSA_ILi32EEEEEEaNS5_IJlSB_lEEEaSI_NS4_8TiledMMAINS4_8MMA_AtomIJNS4_15SM100_MMA_S8_SSIaaiLi128ELi80ELNS4_4UMMA5MajorE0ELSN_0ELNSM_8SaturateE0EEEEEENS4_6LayoutISC_NS5_IJNSA_ILi0EEESS_SS_EEEEENS5_IJNS4_10UnderscoreESV_SV_EEEEENS4_13SM90_TMA_LOADENS4_14ComposedLayoutINS4_7SwizzleILi1ELi4ELi3EEENS4_18smem_ptr_flag_bitsILi8EEENSR_INS5_IJNSA_ILi8EEESG_EEENS5_IJSG_SB_EEEEEEEvNS4_8identityESY_S18_vS19_EENS_8epilogue10collective18CollectiveEpilogueINS1B_23Sm100TmaWarpSpecializedILi1ELi1ELi80ELb0ELb0EEEJSH_NS5_IJNSR_ISE_SB_EENSR_ISF_SB_EEEEEaSI_aSI_NS1B_6fusion15FusionCallbacksIS1F_NS1J_17LinearCombinationIaiaiLNS_15FloatRoundStyleE2EEESH_S1I_JEEENS4_5SM1004TMEM4LOAD26SM100_TMEM_LOAD_32dp32b16xESY_NSZ_INS10_ILi0ELi4ELi3EEES13_NSR_INS5_IJS14_NSA_ILi16EEEEEENS5_IJS1U_SB_EEEEEEENS4_39AutoVectorizingCopyWithAssumedAlignmentILi128EEENS4_14SM90_TMA_STOREES1Y_S20_S20_EEEvvEEEEvNT_6ParamsE --------------------------
	.section	.nv.shared._ZN7cutlass13device_kernelINS_4gemm6kernel13GemmUniversalIN4cute5tupleIJiiiiEEENS1_10collective13CollectiveMmaINS1_35MainloopSm100TmaUmmaWarpSpecializedILi31ELi2ELi4ENS5_IJNS4_1CILi1EEESB_SB_EEEEENS5_IJNSA_ILi128EEENSA_ILi80EEENSA_ILi32EEEEEEaNS5_IJlSB_lEEEaSI_NS4_8TiledMMAINS4_8MMA_AtomIJNS4_15SM100_MMA_S8_SSIaaiLi128ELi80ELNS4_4UMMA5MajorE0ELSN_0ELNSM_8SaturateE0EEEEEENS4_6LayoutISC_NS5_IJNSA_ILi0EEESS_SS_EEEEENS5_IJNS4_10UnderscoreESV_SV_EEEEENS4_13SM90_TMA_LOADENS4_14ComposedLayoutINS4_7SwizzleILi1ELi4ELi3EEENS4_18smem_ptr_flag_bitsILi8EEENSR_INS5_IJNSA_ILi8EEESG_EEENS5_IJSG_SB_EEEEEEEvNS4_8identityESY_S18_vS19_EENS_8epilogue10collective18CollectiveEpilogueINS1B_23Sm100TmaWarpSpecializedILi1ELi1ELi80ELb0ELb0EEEJSH_NS5_IJNSR_ISE_SB_EENSR_ISF_SB_EEEEEaSI_aSI_NS1B_6fusion15FusionCallbacksIS1F_NS1J_17LinearCombinationIaiaiLNS_15FloatRoundStyleE2EEESH_S1I_JEEENS4_5SM1004TMEM4LOAD26SM100_TMEM_LOAD_32dp32b16xESY_NSZ_INS10_ILi0ELi4ELi3EEES13_NSR_INS5_IJS14_NSA_ILi16EEEEEENS5_IJS1U_SB_EEEEEEENS4_39AutoVectorizingCopyWithAssumedAlignmentILi128EEENS4_14SM90_TMA_STOREES1Y_S20_S20_EEEvvEEEEvNT_6ParamsE,"aw",@nobits
	.sectionflags	@""
	.align	16
	.zero		1024


//--------------------- .nv.shared.reserved.0     --------------------------
	.section	.nv.shared.reserved.0,"aw",@nobits
	.weak		__nv_reservedSMEM_offset_0_alias
	.size		__nv_reservedSMEM_offset_0_alias, 0, 64
	.other		__nv_reservedSMEM_offset_0_alias,@"STO_CUDA_RESERVED_SHARED STV_DEFAULT"
__nv_reservedSMEM_offset_0_alias:
	.zero		0
.nv.shared.reserved.0:
	.zero		64
	.weak		__nv_reservedSMEM_tcgen05_partition
	.type		__nv_reservedSMEM_tcgen05_partition,@object
	.size		__nv_reservedSMEM_tcgen05_partition,(.L_0 - __nv_reservedSMEM_tcgen05_partition)
__nv_reservedSMEM_tcgen05_partition:
	.zero		32
.L_0:


//--------------------- .nv.global                --------------------------
	.section	.nv.global,"aw",@nobits
.nv.global:
	.type		_ZN40_INTERNAL_b5741924_4_k_cu_5afbb4f6_265584cute1_E,@object
	.size		_ZN40_INTERNAL_b5741924_4_k_cu_5afbb4f6_265584cute1_E,(_ZN40_INTERNAL_b5741924_4_k_cu_5afbb4f6_265584cuda3std3__45__cpo6cbeginE - _ZN40_INTERNAL_b5741924_4_k_cu_5afbb4f6_265584cute1_E)
_ZN40_INTERNAL_b5741924_4_k_cu_5afbb4f6_265584cute1_E:
	.zero		1
	.type		_ZN40_INTERNAL_b5741924_4_k_cu_5afbb4f6_265584cuda3std3__45__cpo6cbeginE,@object
	.size		_ZN40_INTERNAL_b5741924_4_k_cu_5afbb4f6_265584cuda3std3__45__cpo6cbeginE,(_ZN40_INTERNAL_b5741924_4_k_cu_5afbb4f6_265584cuda3std3__48in_placeE - _ZN40_INTERNAL_b5741924_4_k_cu_5afbb4f6_265584cuda3std3__45__cpo6cbeginE)
_ZN40_INTERNAL_b5741924_4_k_cu_5afbb4f6_265584cuda3std3__45__cpo6cbeginE:
	.zero		1
	.type		_ZN40_INTERNAL_b5741924_4_k_cu_5afbb4f6_265584cuda3std3__48in_placeE,@object
	.size		_ZN40_INTERNAL_b5741924_4_k_cu_5afbb4f6_265584cuda3std3__48in_placeE,(_ZN40_INTERNAL_b5741924_4_k_cu_5afbb4f6_265584cuda3std6ranges3__45__cpo9iter_moveE - _ZN40_INTERNAL_b5741924_4_k_cu_5afbb4f6_265584cuda3std3__48in_placeE)
_ZN40_INTERNAL_b5741924_4_k_cu_5afbb4f6_265584cuda3std3__48in_placeE:
	.zero		1
	.type		_ZN40_INTERNAL_b5741924_4_k_cu_5afbb4f6_265584cuda3std6ranges3__45__cpo9iter_moveE,@object
	.size		_ZN40_INTERNAL_b5741924_4_k_cu_5afbb4f6_265584cuda3std6ranges3__45__cpo9iter_moveE,(_ZN40_INTERNAL_b5741924_4_k_cu_5afbb4f6_265584cuda3std3__45__cpo5beginE - _ZN40_INTERNAL_b5741924_4_k_cu_5afbb4f6_265584cuda3std6ranges3__45__cpo9iter_moveE)
_ZN40_INTERNAL_b5741924_4_k_cu_5afbb4f6_265584cuda3std6ranges3__45__cpo9iter_moveE:
	.zero		1
	.type		_ZN40_INTERNAL_b5741924_4_k_cu_5afbb4f6_265584cuda3std3__45__cpo5beginE,@object
	.size		_ZN40_INTERNAL_b5741924_4_k_cu_5afbb4f6_265584cuda3std3__45__cpo5beginE,(_ZN40_INTERNAL_b5741924_4_k_cu_5afbb4f6_265584cuda3std3__442_GLOBAL__N__b5741924_4_k_cu_5afbb4f6_265586ignoreE - _ZN40_INTERNAL_b5741924_4_k_cu_5afbb4f6_265584cuda3std3__45__cpo5beginE)
_ZN40_INTERNAL_b5741924_4_k_cu_5afbb4f6_265584cuda3std3__45__cpo5beginE:
	.zero		1
	.type		_ZN40_INTERNAL_b5741924_4_k_cu_5afbb4f6_265584cuda3std3__442_GLOBAL__N__b5741924_4_k_cu_5afbb4f6_265586ignoreE,@object
	.size		_ZN40_INTERNAL_b5741924_4_k_cu_5afbb4f6_265584cuda3std3__442_GLOBAL__N__b5741924_4_k_cu_5afbb4f6_265586ignoreE,(_ZN40_INTERNAL_b5741924_4_k_cu_5afbb4f6_265584cute7productE - _ZN40_INTERNAL_b5741924_4_k_cu_5afbb4f6_265584cuda3std3__442_GLOBAL__N__b5741924_4_k_cu_5afbb4f6_265586ignoreE)
_ZN40_INTERNAL_b5741924_4_k_cu_5afbb4f6_265584cuda3std3__442_GLOBAL__N__b5741924_4_k_cu_5afbb4f6_265586ignoreE:
	.zero		1
	.type		_ZN40_INTERNAL_b5741924_4_k_cu_5afbb4f6_265584cute7productE,@object
	.size		_ZN40_INTERNAL_b5741924_4_k_cu_5afbb4f6_265584cute7productE,(_ZN40_INTERNAL_b5741924_4_k_cu_5afbb4f6_265584cuda3std3__45__cpo3endE - _ZN40_INTERNAL_b5741924_4_k_cu_5afbb4f6_265584cute7productE)
_ZN40_INTERNAL_b5741924_4_k_cu_5afbb4f6_265584cute7productE:
	.zero		1
	.type		_ZN40_INTERNAL_b5741924_4_k_cu_5afbb4f6_265584cuda3std3__45__cpo3endE,@object
	.size		_ZN40_INTERNAL_b5741924_4_k_cu_5afbb4f6_265584cuda3std3__45__cpo3endE,(_ZN40_INTERNAL_b5741924_4_k_cu_5afbb4f6_265584cuda3std3__419piecewise_constructE - _ZN40_INTERNAL_b5741924_4_k_cu_5afbb4f6_265584cuda3std3__45__cpo3endE)
_ZN40_INTERNAL_b5741924_4_k_cu_5afbb4f6_265584cuda3std3__45__cpo3endE:
	.zero		1
	.type		_ZN40_INTERNAL_b5741924_4_k_cu_5afbb4f6_265584cuda3std3__419piecewise_constructE,@object
	.size		_ZN40_INTERNAL_b5741924_4_k_cu_5afbb4f6_265584cuda3std3__419piecewise_constructE,(_ZN40_INTERNAL_b5741924_4_k_cu_5afbb4f6_265584cuda3std3__45__cpo4cendE - _ZN40_INTERNAL_b5741924_4_k_cu_5afbb4f6_265584cuda3std3__419piecewise_constructE)
_ZN40_INTERNAL_b5741924_4_k_cu_5afbb4f6_265584cuda3std3__419piecewise_constructE:
	.zero		1
	.type		_ZN40_INTERNAL_b5741924_4_k_cu_5afbb4f6_265584cuda3std3__45__cpo4cendE,@object
	.size		_ZN40_INTERNAL_b5741924_4_k_cu_5afbb4f6_265584cuda3std3__45__cpo4cendE,(_ZN40_INTERNAL_b5741924_4_k_cu_5afbb4f6_265584cuda3std6ranges3__45__cpo4swapE - _ZN40_INTERNAL_b5741924_4_k_cu_5afbb4f6_265584cuda3std3__45__cpo4cendE)
_ZN40_INTERNAL_b5741924_4_k_cu_5afbb4f6_265584cuda3std3__45__cpo4cendE:
	.zero		1
	.type		_ZN40_INTERNAL_b5741924_4_k_cu_5afbb4f6_265584cuda3std6ranges3__45__cpo4swapE,@object
	.size		_ZN40_INTERNAL_b5741924_4_k_cu_5afbb4f6_265584cuda3std6ranges3__45__cpo4swapE,(.L_9 - _ZN40_INTERNAL_b5741924_4_k_cu_5afbb4f6_265584cuda3std6ranges3__45__cpo4swapE)
_ZN40_INTERNAL_b5741924_4_k_cu_5afbb4f6_265584cuda3std6ranges3__45__cpo4swapE:
	.zero		1
.L_9:


//--------------------- .nv.constant0._ZN7cutlass13device_kernelINS_4gemm6kernel13GemmUniversalIN4cute5tupleIJiiiiEEENS1_10collective13CollectiveMmaINS1_35MainloopSm100TmaUmmaWarpSpecializedILi31ELi2ELi4ENS5_IJNS4_1CILi1EEESB_SB_EEEEENS5_IJNSA_ILi128EEENSA_ILi80EEENSA_ILi32EEEEEEaNS5_IJlSB_lEEEaSI_NS4_8TiledMMAINS4_8MMA_AtomIJNS4_15SM100_MMA_S8_SSIaaiLi128ELi80ELNS4_4UMMA5MajorE0ELSN_0ELNSM_8SaturateE0EEEEEENS4_6LayoutISC_NS5_IJNSA_ILi0EEESS_SS_EEEEENS5_IJNS4_10UnderscoreESV_SV_EEEEENS4_13SM90_TMA_LOADENS4_14ComposedLayoutINS4_7SwizzleILi1ELi4ELi3EEENS4_18smem_ptr_flag_bitsILi8EEENSR_INS5_IJNSA_ILi8EEESG_EEENS5_IJSG_SB_EEEEEEEvNS4_8identityESY_S18_vS19_EENS_8epilogue10collective18CollectiveEpilogueINS1B_23Sm100TmaWarpSpecializedILi1ELi1ELi80ELb0ELb0EEEJSH_NS5_IJNSR_ISE_SB_EENSR_ISF_SB_EEEEEaSI_aSI_NS1B_6fusion15FusionCallbacksIS1F_NS1J_17LinearCombinationIaiaiLNS_15FloatRoundStyleE2EEESH_S1I_JEEENS4_5SM1004TMEM4LOAD26SM100_TMEM_LOAD_32dp32b16xESY_NSZ_INS10_ILi0ELi4ELi3EEES13_NSR_INS5_IJS14_NSA_ILi16EEEEEENS5_IJS1U_SB_EEEEEEENS4_39AutoVectorizingCopyWithAssumedAlignmentILi128EEENS4_14SM90_TMA_STOREES1Y_S20_S20_EEEvvEEEEvNT_6ParamsE --------------------------
	.section	.nv.constant0._ZN7cutlass13device_kernelINS_4gemm6kernel13GemmUniversalIN4cute5tupleIJiiiiEEENS1_10collective13CollectiveMmaINS1_35MainloopSm100TmaUmmaWarpSpecializedILi31ELi2ELi4ENS5_IJNS4_1CILi1EEESB_SB_EEEEENS5_IJNSA_ILi128EEENSA_ILi80EEENSA_ILi32EEEEEEaNS5_IJlSB_lEEEaSI_NS4_8TiledMMAINS4_8MMA_AtomIJNS4_15SM100_MMA_S8_SSIaaiLi128ELi80ELNS4_4UMMA5MajorE0ELSN_0ELNSM_8SaturateE0EEEEEENS4_6LayoutISC_NS5_IJNSA_ILi0EEESS_SS_EEEEENS5_IJNS4_10UnderscoreESV_SV_EEEEENS4_13SM90_TMA_LOADENS4_14ComposedLayoutINS4_7SwizzleILi1ELi4ELi3EEENS4_18smem_ptr_flag_bitsILi8EEENSR_INS5_IJNSA_ILi8EEESG_EEENS5_IJSG_SB_EEEEEEEvNS4_8identityESY_S18_vS19_EENS_8epilogue10collective18CollectiveEpilogueINS1B_23Sm100TmaWarpSpecializedILi1ELi1ELi80ELb0ELb0EEEJSH_NS5_IJNSR_ISE_SB_EENSR_ISF_SB_EEEEEaSI_aSI_NS1B_6fusion15FusionCallbacksIS1F_NS1J_17LinearCombinationIaiaiLNS_15FloatRoundStyleE2EEESH_S1I_JEEENS4_5SM1004TMEM4LOAD26SM100_TMEM_LOAD_32dp32b16xESY_NSZ_INS10_ILi0ELi4ELi3EEES13_NSR_INS5_IJS14_NSA_ILi16EEEEEENS5_IJS1U_SB_EEEEEEENS4_39AutoVectorizingCopyWithAssumedAlignmentILi128EEENS4_14SM90_TMA_STOREES1Y_S20_S20_EEEvvEEEEvNT_6ParamsE,"a",@progbits
	.sectionflags	@""
	.align	4
.nv.constant0._ZN7cutlass13device_kernelINS_4gemm6kernel13GemmUniversalIN4cute5tupleIJiiiiEEENS1_10collective13CollectiveMmaINS1_35MainloopSm100TmaUmmaWarpSpecializedILi31ELi2ELi4ENS5_IJNS4_1CILi1EEESB_SB_EEEEENS5_IJNSA_ILi128EEENSA_ILi80EEENSA_ILi32EEEEEEaNS5_IJlSB_lEEEaSI_NS4_8TiledMMAINS4_8MMA_AtomIJNS4_15SM100_MMA_S8_SSIaaiLi128ELi80ELNS4_4UMMA5MajorE0ELSN_0ELNSM_8SaturateE0EEEEEENS4_6LayoutISC_NS5_IJNSA_ILi0EEESS_SS_EEEEENS5_IJNS4_10UnderscoreESV_SV_EEEEENS4_13SM90_TMA_LOADENS4_14ComposedLayoutINS4_7SwizzleILi1ELi4ELi3EEENS4_18smem_ptr_flag_bitsILi8EEENSR_INS5_IJNSA_ILi8EEESG_EEENS5_IJSG_SB_EEEEEEEvNS4_8identityESY_S18_vS19_EENS_8epilogue10collective18CollectiveEpilogueINS1B_23Sm100TmaWarpSpecializedILi1ELi1ELi80ELb0ELb0EEEJSH_NS5_IJNSR_ISE_SB_EENSR_ISF_SB_EEEEEaSI_aSI_NS1B_6fusion15FusionCallbacksIS1F_NS1J_17LinearCombinationIaiaiLNS_15FloatRoundStyleE2EEESH_S1I_JEEENS4_5SM1004TMEM4LOAD26SM100_TMEM_LOAD_32dp32b16xESY_NSZ_INS10_ILi0ELi4ELi3EEES13_NSR_INS5_IJS14_NSA_ILi16EEEEEENS5_IJS1U_SB_EEEEEEENS4_39AutoVectorizingCopyWithAssumedAlignmentILi128EEENS4_14SM90_TMA_STOREES1Y_S20_S20_EEEvvEEEEvNT_6ParamsE:
	.zero		2944


//--------------------- SYMBOLS --------------------------

	.type		.nv.reservedSmem.offset0,@object
	.size		.nv.reservedSmem.offset0,0x4
	.type		.nv.reservedSmem.cap,@object
	.size		.nv.reservedSmem.cap,0x4
	.type		__assertfail,@function
